//
// Generated by NVIDIA NVVM Compiler
//
// Compiler Build ID: CL-36424714
// Cuda compilation tools, release 13.0, V13.0.88
// Based on NVVM 20.0.0
//

.version 9.0
.target sm_100
.address_size 64

	// .globl	_Z14matrixmult_Q_KPdS_S_

.visible .entry _Z14matrixmult_Q_KPdS_S_(
	.param .u64 .ptr .align 1 _Z14matrixmult_Q_KPdS_S__param_0,
	.param .u64 .ptr .align 1 _Z14matrixmult_Q_KPdS_S__param_1,
	.param .u64 .ptr .align 1 _Z14matrixmult_Q_KPdS_S__param_2
)
{
	.reg .pred 	%p<5>;
	.reg .b32 	%r<34>;
	.reg .b64 	%rd<47>;
	.reg .b64 	%fd<52>;

	ld.param.u64 	%rd19, [_Z14matrixmult_Q_KPdS_S__param_0];
	ld.param.u64 	%rd20, [_Z14matrixmult_Q_KPdS_S__param_1];
	ld.param.u64 	%rd21, [_Z14matrixmult_Q_KPdS_S__param_2];
	mov.u32 	%r8, %ctaid.x;
	mov.u32 	%r9, %ntid.x;
	mov.u32 	%r10, %tid.x;
	mad.lo.s32 	%r1, %r8, %r9, %r10;
	mov.u32 	%r11, %ctaid.y;
	mov.u32 	%r12, %ntid.y;
	mov.u32 	%r13, %tid.y;
	mad.lo.s32 	%r14, %r11, %r12, %r13;
	setp.gt.s32 	%p1, %r1, 195;
	setp.gt.u32 	%p2, %r14, 195;
	or.pred  	%p3, %p1, %p2;
	@%p3 bra 	$L__BB0_4;
	shl.b32 	%r32, %r1, 6;
	add.s32 	%r16, %r14, 392;
	mul.wide.u32 	%rd1, %r16, 8;
	add.s32 	%r17, %r14, 588;
	mul.wide.u32 	%rd2, %r17, 8;
	add.s32 	%r18, %r14, 784;
	mul.wide.u32 	%rd3, %r18, 8;
	add.s32 	%r19, %r14, 980;
	mul.wide.u32 	%rd4, %r19, 8;
	add.s32 	%r20, %r14, 1176;
	mul.wide.u32 	%rd5, %r20, 8;
	add.s32 	%r21, %r14, 1372;
	mul.wide.u32 	%rd6, %r21, 8;
	add.s32 	%r22, %r14, 1568;
	mul.wide.u32 	%rd7, %r22, 8;
	add.s32 	%r23, %r14, 1764;
	mul.wide.u32 	%rd8, %r23, 8;
	add.s32 	%r24, %r14, 1960;
	mul.wide.u32 	%rd9, %r24, 8;
	add.s32 	%r25, %r14, 2156;
	mul.wide.u32 	%rd10, %r25, 8;
	add.s32 	%r26, %r14, 2352;
	mul.wide.u32 	%rd11, %r26, 8;
	add.s32 	%r27, %r14, 2548;
	mul.wide.u32 	%rd12, %r27, 8;
	add.s32 	%r28, %r14, 2744;
	mul.wide.u32 	%rd13, %r28, 8;
	add.s32 	%r29, %r14, 2940;
	mul.wide.u32 	%rd14, %r29, 8;
	cvta.to.global.u64 	%rd22, %rd19;
	add.s64 	%rd15, %rd22, 64;
	cvta.to.global.u64 	%rd46, %rd20;
	mov.f64 	%fd51, 0d0000000000000000;
	mov.b32 	%r33, 0;
	add.s32 	%r30, %r14, 196;
$L__BB0_2:
	mul.wide.s32 	%rd23, %r32, 8;
	add.s64 	%rd24, %rd15, %rd23;
	ld.global.f64 	%fd4, [%rd24+-64];
	mul.wide.u32 	%rd25, %r14, 8;
	add.s64 	%rd26, %rd46, %rd25;
	ld.global.f64 	%fd5, [%rd26];
	fma.rn.f64 	%fd6, %fd4, %fd5, %fd51;
	ld.global.f64 	%fd7, [%rd24+-56];
	mul.wide.u32 	%rd27, %r30, 8;
	add.s64 	%rd28, %rd46, %rd27;
	ld.global.f64 	%fd8, [%rd28];
	fma.rn.f64 	%fd9, %fd7, %fd8, %fd6;
	ld.global.f64 	%fd10, [%rd24+-48];
	add.s64 	%rd29, %rd46, %rd1;
	ld.global.f64 	%fd11, [%rd29];
	fma.rn.f64 	%fd12, %fd10, %fd11, %fd9;
	ld.global.f64 	%fd13, [%rd24+-40];
	add.s64 	%rd30, %rd46, %rd2;
	ld.global.f64 	%fd14, [%rd30];
	fma.rn.f64 	%fd15, %fd13, %fd14, %fd12;
	ld.global.f64 	%fd16, [%rd24+-32];
	add.s64 	%rd31, %rd46, %rd3;
	ld.global.f64 	%fd17, [%rd31];
	fma.rn.f64 	%fd18, %fd16, %fd17, %fd15;
	ld.global.f64 	%fd19, [%rd24+-24];
	add.s64 	%rd32, %rd46, %rd4;
	ld.global.f64 	%fd20, [%rd32];
	fma.rn.f64 	%fd21, %fd19, %fd20, %fd18;
	ld.global.f64 	%fd22, [%rd24+-16];
	add.s64 	%rd33, %rd46, %rd5;
	ld.global.f64 	%fd23, [%rd33];
	fma.rn.f64 	%fd24, %fd22, %fd23, %fd21;
	ld.global.f64 	%fd25, [%rd24+-8];
	add.s64 	%rd34, %rd46, %rd6;
	ld.global.f64 	%fd26, [%rd34];
	fma.rn.f64 	%fd27, %fd25, %fd26, %fd24;
	ld.global.f64 	%fd28, [%rd24];
	add.s64 	%rd35, %rd46, %rd7;
	ld.global.f64 	%fd29, [%rd35];
	fma.rn.f64 	%fd30, %fd28, %fd29, %fd27;
	ld.global.f64 	%fd31, [%rd24+8];
	add.s64 	%rd36, %rd46, %rd8;
	ld.global.f64 	%fd32, [%rd36];
	fma.rn.f64 	%fd33, %fd31, %fd32, %fd30;
	ld.global.f64 	%fd34, [%rd24+16];
	add.s64 	%rd37, %rd46, %rd9;
	ld.global.f64 	%fd35, [%rd37];
	fma.rn.f64 	%fd36, %fd34, %fd35, %fd33;
	ld.global.f64 	%fd37, [%rd24+24];
	add.s64 	%rd38, %rd46, %rd10;
	ld.global.f64 	%fd38, [%rd38];
	fma.rn.f64 	%fd39, %fd37, %fd38, %fd36;
	ld.global.f64 	%fd40, [%rd24+32];
	add.s64 	%rd39, %rd46, %rd11;
	ld.global.f64 	%fd41, [%rd39];
	fma.rn.f64 	%fd42, %fd40, %fd41, %fd39;
	ld.global.f64 	%fd43, [%rd24+40];
	add.s64 	%rd40, %rd46, %rd12;
	ld.global.f64 	%fd44, [%rd40];
	fma.rn.f64 	%fd45, %fd43, %fd44, %fd42;
	ld.global.f64 	%fd46, [%rd24+48];
	add.s64 	%rd41, %rd46, %rd13;
	ld.global.f64 	%fd47, [%rd41];
	fma.rn.f64 	%fd48, %fd46, %fd47, %fd45;
	ld.global.f64 	%fd49, [%rd24+56];
	add.s64 	%rd42, %rd46, %rd14;
	ld.global.f64 	%fd50, [%rd42];
	fma.rn.f64 	%fd51, %fd49, %fd50, %fd48;
	add.s32 	%r33, %r33, 16;
	add.s64 	%rd46, %rd46, 25088;
	add.s32 	%r32, %r32, 16;
	setp.ne.s32 	%p4, %r33, 64;
	@%p4 bra 	$L__BB0_2;
	mad.lo.s32 	%r31, %r1, 196, %r14;
	cvta.to.global.u64 	%rd43, %rd21;
	mul.wide.s32 	%rd44, %r31, 8;
	add.s64 	%rd45, %rd43, %rd44;
	st.global.f64 	[%rd45], %fd51;
$L__BB0_4:
	ret;

}
	// .globl	_Z15matrixmult_QK_VPdS_S_
.visible .entry _Z15matrixmult_QK_VPdS_S_(
	.param .u64 .ptr .align 1 _Z15matrixmult_QK_VPdS_S__param_0,
	.param .u64 .ptr .align 1 _Z15matrixmult_QK_VPdS_S__param_1,
	.param .u64 .ptr .align 1 _Z15matrixmult_QK_VPdS_S__param_2
)
{
	.reg .pred 	%p<5>;
	.reg .b32 	%r<23>;
	.reg .b64 	%rd<32>;
	.reg .b64 	%fd<16>;

	ld.param.u64 	%rd14, [_Z15matrixmult_QK_VPdS_S__param_0];
	ld.param.u64 	%rd15, [_Z15matrixmult_QK_VPdS_S__param_1];
	ld.param.u64 	%rd16, [_Z15matrixmult_QK_VPdS_S__param_2];
	mov.u32 	%r8, %ctaid.x;
	mov.u32 	%r9, %ntid.x;
	mov.u32 	%r10, %tid.x;
	mad.lo.s32 	%r1, %r8, %r9, %r10;
	mov.u32 	%r11, %ctaid.y;
	mov.u32 	%r12, %ntid.y;
	mov.u32 	%r13, %tid.y;
	mad.lo.s32 	%r14, %r11, %r12, %r13;
	setp.gt.s32 	%p1, %r1, 195;
	setp.gt.u32 	%p2, %r14, 63;
	or.pred  	%p3, %p1, %p2;
	@%p3 bra 	$L__BB1_4;
	cvta.to.global.u64 	%rd17, %rd15;
	mul.lo.s32 	%r21, %r1, 196;
	add.s32 	%r16, %r14, 64;
	mul.wide.u32 	%rd18, %r16, 8;
	add.s64 	%rd31, %rd17, %rd18;
	add.s32 	%r17, %r14, 128;
	mul.wide.u32 	%rd19, %r17, 8;
	add.s64 	%rd30, %rd17, %rd19;
	add.s32 	%r18, %r14, 192;
	mul.wide.u32 	%rd20, %r18, 8;
	add.s64 	%rd29, %rd17, %rd20;
	mul.wide.u32 	%rd21, %r14, 8;
	add.s64 	%rd28, %rd17, %rd21;
	cvta.to.global.u64 	%rd22, %rd14;
	add.s64 	%rd5, %rd22, 16;
	mov.f64 	%fd15, 0d0000000000000000;
	mov.b32 	%r22, 0;
$L__BB1_2:
	mul.wide.s32 	%rd23, %r21, 8;
	add.s64 	%rd24, %rd5, %rd23;
	ld.global.f64 	%fd4, [%rd24+-16];
	ld.global.f64 	%fd5, [%rd28];
	fma.rn.f64 	%fd6, %fd4, %fd5, %fd15;
	ld.global.f64 	%fd7, [%rd24+-8];
	ld.global.f64 	%fd8, [%rd31];
	fma.rn.f64 	%fd9, %fd7, %fd8, %fd6;
	ld.global.f64 	%fd10, [%rd24];
	ld.global.f64 	%fd11, [%rd30];
	fma.rn.f64 	%fd12, %fd10, %fd11, %fd9;
	ld.global.f64 	%fd13, [%rd24+8];
	ld.global.f64 	%fd14, [%rd29];
	fma.rn.f64 	%fd15, %fd13, %fd14, %fd12;
	add.s32 	%r22, %r22, 4;
	add.s64 	%rd31, %rd31, 2048;
	add.s64 	%rd30, %rd30, 2048;
	add.s64 	%rd29, %rd29, 2048;
	add.s64 	%rd28, %rd28, 2048;
	add.s32 	%r21, %r21, 4;
	setp.ne.s32 	%p4, %r22, 196;
	@%p4 bra 	$L__BB1_2;
	shl.b32 	%r19, %r1, 6;
	add.s32 	%r20, %r19, %r14;
	cvta.to.global.u64 	%rd25, %rd16;
	mul.wide.s32 	%rd26, %r20, 8;
	add.s64 	%rd27, %rd25, %rd26;
	st.global.f64 	[%rd27], %fd15;
$L__BB1_4:
	ret;

}


// ===== COMPILED SASS (sm_100) =====

	.target	sm_100

	.elftype	@"ET_EXEC"


//--------------------- .note.nv.tkinfo           --------------------------
	.section	.note.nv.tkinfo,"",@"SHT_NOTE"
	.sectionflags	@"SHF_NOTE_NV_TKINFO"
	.tkinfo
        /*0018*/ 	.word	0x00000002
        /*0030*/ 	.string	""
        /*0030*/ 	.string	"ptxas"
        /*0030*/ 	.string	"Cuda compilation tools, release 13.0, V13.0.88"
        /*0030*/ 	.string	"Build cuda_13.0.r13.0/compiler.36424714_0"
        /*0030*/ 	.string	"-arch sm_100 -m 64 "



//--------------------- .note.nv.cuinfo           --------------------------
	.section	.note.nv.cuinfo,"",@"SHT_NOTE"
	.sectionflags	@"SHF_NOTE_NV_CUINFO"
        /*0018*/ 	.short	0x0002
        /*001a*/ 	.short	0x0064
        /*001c*/ 	.short	0x0082
	.zero		2


//--------------------- .nv.info                  --------------------------
	.section	.nv.info,"",@"SHT_CUDA_INFO"
	.align	4


	//----- nvinfo : EIATTR_REGCOUNT
	.align		4
        /*0000*/ 	.byte	0x04, 0x2f
        /*0002*/ 	.short	(.L_1 - .L_0)
	.align		4
.L_0:
        /*0004*/ 	.word	index@(_Z14matrixmult_Q_KPdS_S_)
        /*0008*/ 	.word	0x00000040


	//----- nvinfo : EIATTR_FRAME_SIZE
	.align		4
.L_1:
        /*000c*/ 	.byte	0x04, 0x11
        /*000e*/ 	.short	(.L_3 - .L_2)
	.align		4
.L_2:
        /*0010*/ 	.word	index@(_Z14matrixmult_Q_KPdS_S_)
        /*0014*/ 	.word	0x00000000


	//----- nvinfo : EIATTR_REGCOUNT
	.align		4
.L_3:
        /*0018*/ 	.byte	0x04, 0x2f
        /*001a*/ 	.short	(.L_5 - .L_4)
	.align		4
.L_4:
        /*001c*/ 	.word	index@(_Z15matrixmult_QK_VPdS_S_)
        /*0020*/ 	.word	0x0000001e


	//----- nvinfo : EIATTR_FRAME_SIZE
	.align		4
.L_5:
        /*0024*/ 	.byte	0x04, 0x11
        /*0026*/ 	.short	(.L_7 - .L_6)
	.align		4
.L_6:
        /*0028*/ 	.word	index@(_Z15matrixmult_QK_VPdS_S_)
        /*002c*/ 	.word	0x00000000


	//----- nvinfo : EIATTR_MIN_STACK_SIZE
	.align		4
.L_7:
        /*0030*/ 	.byte	0x04, 0x12
        /*0032*/ 	.short	(.L_9 - .L_8)
	.align		4
.L_8:
        /*0034*/ 	.word	index@(_Z15matrixmult_QK_VPdS_S_)
        /*0038*/ 	.word	0x00000000


	//----- nvinfo : EIATTR_MIN_STACK_SIZE
	.align		4
.L_9:
        /*003c*/ 	.byte	0x04, 0x12
        /*003e*/ 	.short	(.L_11 - .L_10)
	.align		4
.L_10:
        /*0040*/ 	.word	index@(_Z14matrixmult_Q_KPdS_S_)
        /*0044*/ 	.word	0x00000000
.L_11:


//--------------------- .nv.compat                --------------------------
	.section	.nv.compat,"",@"SHT_CUDA_COMPAT_INFO"
	.align	4
        /*0000*/ 	.byte	0x02, 0x09, 0x00, 0x00, 0x02, 0x02, 0x01, 0x00, 0x02, 0x05, 0x05, 0x00, 0x03, 0x07, 0x01, 0x01
        /*0010*/ 	.byte	0x02, 0x03, 0x00, 0x00, 0x02, 0x06, 0x01, 0x00, 0x04, 0x0b, 0x08, 0x00, 0x01, 0x00, 0x00, 0x00
        /*0020*/ 	.byte	0x00, 0x00, 0x00, 0x00


//--------------------- .nv.info._Z15matrixmult_QK_VPdS_S_ --------------------------
	.section	.nv.info._Z15matrixmult_QK_VPdS_S_,"",@"SHT_CUDA_INFO"
	.sectionflags	@""
	.align	4


	//----- nvinfo : EIATTR_CUDA_API_VERSION
	.align		4
        /*0000*/ 	.byte	0x04, 0x37
        /*0002*/ 	.short	(.L_13 - .L_12)
.L_12:
        /*0004*/ 	.word	0x00000082


	//----- nvinfo : EIATTR_KPARAM_INFO
	.align		4
.L_13:
        /*0008*/ 	.byte	0x04, 0x17
        /*000a*/ 	.short	(.L_15 - .L_14)
.L_14:
        /*000c*/ 	.word	0x00000000
        /*0010*/ 	.short	0x0002
        /*0012*/ 	.short	0x0010
        /*0014*/ 	.byte	0x00, 0xf5, 0x21, 0x00


	//----- nvinfo : EIATTR_KPARAM_INFO
	.align		4
.L_15:
        /*0018*/ 	.byte	0x04, 0x17
        /*001a*/ 	.short	(.L_17 - .L_16)
.L_16:
        /*001c*/ 	.word	0x00000000
        /*0020*/ 	.short	0x0001
        /*0022*/ 	.short	0x0008
        /*0024*/ 	.byte	0x00, 0xf5, 0x21, 0x00


	//----- nvinfo : EIATTR_KPARAM_INFO
	.align		4
.L_17:
        /*0028*/ 	.byte	0x04, 0x17
        /*002a*/ 	.short	(.L_19 - .L_18)
.L_18:
        /*002c*/ 	.word	0x00000000
        /*0030*/ 	.short	0x0000
        /*0032*/ 	.short	0x0000
        /*0034*/ 	.byte	0x00, 0xf5, 0x21, 0x00


	//----- nvinfo : EIATTR_SPARSE_MMA_MASK
	.align		4
.L_19:
        /*0038*/ 	.byte	0x03, 0x50
        /*003a*/ 	.short	0x0000


	//----- nvinfo : EIATTR_MAXREG_COUNT
	.align		4
        /*003c*/ 	.byte	0x03, 0x1b
        /*003e*/ 	.short	0x00ff


	//----- nvinfo : EIATTR_MERCURY_ISA_VERSION
	.align		4
        /*0040*/ 	.byte	0x03, 0x5f
        /*0042*/ 	.short	0x0101


	//----- nvinfo : EIATTR_VRC_CTA_INIT_COUNT
	.align		4
        /*0044*/ 	.byte	0x02, 0x4a
	.zero		1
	.zero		1


	//----- nvinfo : EIATTR_EXIT_INSTR_OFFSETS
	.align		4
        /*0048*/ 	.byte	0x04, 0x1c
        /*004a*/ 	.short	(.L_21 - .L_20)


	//   ....[0]....
.L_20:
        /*004c*/ 	.word	0x000000b0


	//   ....[1]....
        /*0050*/ 	.word	0x00000ec0


	//----- nvinfo : EIATTR_CBANK_PARAM_SIZE
	.align		4
.L_21:
        /*0054*/ 	.byte	0x03, 0x19
        /*0056*/ 	.short	0x0018


	//----- nvinfo : EIATTR_PARAM_CBANK
	.align		4
        /*0058*/ 	.byte	0x04, 0x0a
        /*005a*/ 	.short	(.L_23 - .L_22)
	.align		4
.L_22:
        /*005c*/ 	.word	index@(.nv.constant0._Z15matrixmult_QK_VPdS_S_)
        /*0060*/ 	.short	0x0380
        /*0062*/ 	.short	0x0018


	//----- nvinfo : EIATTR_SW_WAR
	.align		4
.L_23:
        /*0064*/ 	.byte	0x04, 0x36
        /*0066*/ 	.short	(.L_25 - .L_24)
.L_24:
        /*0068*/ 	.word	0x00000008
.L_25:


//--------------------- .nv.info._Z14matrixmult_Q_KPdS_S_ --------------------------
	.section	.nv.info._Z14matrixmult_Q_KPdS_S_,"",@"SHT_CUDA_INFO"
	.sectionflags	@""
	.align	4


	//----- nvinfo : EIATTR_CUDA_API_VERSION
	.align		4
        /*0000*/ 	.byte	0x04, 0x37
        /*0002*/ 	.short	(.L_27 - .L_26)
.L_26:
        /*0004*/ 	.word	0x00000082


	//----- nvinfo : EIATTR_KPARAM_INFO
	.align		4
.L_27:
        /*0008*/ 	.byte	0x04, 0x17
        /*000a*/ 	.short	(.L_29 - .L_28)
.L_28:
        /*000c*/ 	.word	0x00000000
        /*0010*/ 	.short	0x0002
        /*0012*/ 	.short	0x0010
        /*0014*/ 	.byte	0x00, 0xf5, 0x21, 0x00


	//----- nvinfo : EIATTR_KPARAM_INFO
	.align		4
.L_29:
        /*0018*/ 	.byte	0x04, 0x17
        /*001a*/ 	.short	(.L_31 - .L_30)
.L_30:
        /*001c*/ 	.word	0x00000000
        /*0020*/ 	.short	0x0001
        /*0022*/ 	.short	0x0008
        /*0024*/ 	.byte	0x00, 0xf5, 0x21, 0x00


	//----- nvinfo : EIATTR_KPARAM_INFO
	.align		4
.L_31:
        /*0028*/ 	.byte	0x04, 0x17
        /*002a*/ 	.short	(.L_33 - .L_32)
.L_32:
        /*002c*/ 	.word	0x00000000
        /*0030*/ 	.short	0x0000
        /*0032*/ 	.short	0x0000
        /*0034*/ 	.byte	0x00, 0xf5, 0x21, 0x00


	//----- nvinfo : EIATTR_SPARSE_MMA_MASK
	.align		4
.L_33:
        /*0038*/ 	.byte	0x03, 0x50
        /*003a*/ 	.short	0x0000


	//----- nvinfo : EIATTR_MAXREG_COUNT
	.align		4
        /*003c*/ 	.byte	0x03, 0x1b
        /*003e*/ 	.short	0x00ff


	//----- nvinfo : EIATTR_MERCURY_ISA_VERSION
	.align		4
        /*0040*/ 	.byte	0x03, 0x5f
        /*0042*/ 	.short	0x0101


	//----- nvinfo : EIATTR_VRC_CTA_INIT_COUNT
	.align		4
        /*0044*/ 	.byte	0x02, 0x4a
	.zero		1
	.zero		1


	//----- nvinfo : EIATTR_EXIT_INSTR_OFFSETS
	.align		4
        /*0048*/ 	.byte	0x04, 0x1c
        /*004a*/ 	.short	(.L_35 - .L_34)


	//   ....[0]....
.L_34:
        /*004c*/ 	.word	0x000000b0


	//   ....[1]....
        /*0050*/ 	.word	0x00001200


	//----- nvinfo : EIATTR_CBANK_PARAM_SIZE
	.align		4
.L_35:
        /*0054*/ 	.byte	0x03, 0x19
        /*0056*/ 	.short	0x0018


	//----- nvinfo : EIATTR_PARAM_CBANK
	.align		4
        /*0058*/ 	.byte	0x04, 0x0a
        /*005a*/ 	.short	(.L_37 - .L_36)
	.align		4
.L_36:
        /*005c*/ 	.word	index@(.nv.constant0._Z14matrixmult_Q_KPdS_S_)
        /*0060*/ 	.short	0x0380
        /*0062*/ 	.short	0x0018


	//----- nvinfo : EIATTR_SW_WAR
	.align		4
.L_37:
        /*0064*/ 	.byte	0x04, 0x36
        /*0066*/ 	.short	(.L_39 - .L_38)
.L_38:
        /*0068*/ 	.word	0x00000008
.L_39:


//--------------------- .nv.callgraph             --------------------------
	.section	.nv.callgraph,"",@"SHT_CUDA_CALLGRAPH"
	.align	4
	.sectionentsize	8
	.align		4
        /*0000*/ 	.word	0x00000000
	.align		4
        /*0004*/ 	.word	0xffffffff
	.align		4
        /*0008*/ 	.word	0x00000000
	.align		4
        /*000c*/ 	.word	0xfffffffe
	.align		4
        /*0010*/ 	.word	0x00000000
	.align		4
        /*0014*/ 	.word	0xfffffffd
	.align		4
        /*0018*/ 	.word	0x00000000
	.align		4
        /*001c*/ 	.word	0xfffffffc


//--------------------- .text._Z15matrixmult_QK_VPdS_S_ --------------------------
	.section	.text._Z15matrixmult_QK_VPdS_S_,"ax",@progbits
	.align	128
        .global         _Z15matrixmult_QK_VPdS_S_
        .type           _Z15matrixmult_QK_VPdS_S_,@function
        .size           _Z15matrixmult_QK_VPdS_S_,(.L_x_3 - _Z15matrixmult_QK_VPdS_S_)
        .other          _Z15matrixmult_QK_VPdS_S_,@"STO_CUDA_ENTRY STV_DEFAULT"
_Z15matrixmult_QK_VPdS_S_:
.text._Z15matrixmult_QK_VPdS_S_:
[----:B------:R-:W-:Y:S01]  /*0000*/  LDC R1, c[0x0][0x37c] ;  /* 0x0000df00ff017b82 */ /* 0x000fe20000000800 */
[----:B------:R-:W0:Y:S07]  /*0010*/  S2R R5, SR_TID.Y ;  /* 0x0000000000057919 */ /* 0x000e2e0000002200 */
[----:B------:R-:W1:Y:S01]  /*0020*/  LDC R3, c[0x0][0x360] ;  /* 0x0000d800ff037b82 */ /* 0x000e620000000800 */
[----:B------:R-:W1:Y:S07]  /*0030*/  S2R R2, SR_TID.X ;  /* 0x0000000000027919 */ /* 0x000e6e0000002100 */
[----:B------:R-:W0:Y:S08]  /*0040*/  S2UR UR5, SR_CTAID.Y ;  /* 0x00000000000579c3 */ /* 0x000e300000002600 */
[----:B------:R-:W0:Y:S08]  /*0050*/  LDC R0, c[0x0][0x364] ;  /* 0x0000d900ff007b82 */ /* 0x000e300000000800 */
[----:B------:R-:W1:Y:S01]  /*0060*/  S2UR UR4, SR_CTAID.X ;  /* 0x00000000000479c3 */ /* 0x000e620000002500 */
[----:B0-----:R-:W-:-:S05]  /*0070*/  IMAD R0, R0, UR5, R5 ;  /* 0x0000000500007c24 */ /* 0x001fca000f8e0205 */
[----:B------:R-:W-:Y:S01]  /*0080*/  ISETP.GT.U32.AND P0, PT, R0, 0x3f, PT ;  /* 0x0000003f0000780c */ /* 0x000fe20003f04070 */
[----:B-1----:R-:W-:-:S05]  /*0090*/  IMAD R3, R3, UR4, R2 ;  /* 0x0000000403037c24 */ /* 0x002fca000f8e0202 */
[----:B------:R-:W-:-:S13]  /*00a0*/  ISETP.GT.OR P0, PT, R3, 0xc3, P0 ;  /* 0x000000c30300780c */ /* 0x000fda0000704670 */
[----:B------:R-:W-:Y:S05]  /*00b0*/  @P0 EXIT ;  /* 0x000000000000094d */ /* 0x000fea0003800000 */
[----:B------:R-:W0:Y:S01]  /*00c0*/  LDCU.64 UR4, c[0x0][0x380] ;  /* 0x00007000ff0477ac */ /* 0x000e220008000a00 */
[----:B------:R-:W1:Y:S01]  /*00d0*/  LDC.64 R14, c[0x0][0x388] ;  /* 0x0000e200ff0e7b82 */ /* 0x000e620000000a00 */
[----:B------:R-:W-:Y:S01]  /*00e0*/  IMAD R11, R3, 0xc4, RZ ;  /* 0x000000c4030b7824 */ /* 0x000fe200078e02ff */
[----:B------:R-:W2:Y:S01]  /*00f0*/  LDCU.64 UR6, c[0x0][0x358] ;  /* 0x00006b00ff0677ac */ /* 0x000ea20008000a00 */
[----:B------:R-:W-:Y:S01]  /*0100*/  VIADD R5, R0, 0x40 ;  /* 0x0000004000057836 */ /* 0x000fe20000000000 */
[----:B0-----:R-:W-:-:S04]  /*0110*/  UIADD3 UR4, UP0, UPT, UR4, 0x10, URZ ;  /* 0x0000001004047890 */ /* 0x001fc8000ff1e0ff */
[----:B------:R-:W-:Y:S02]  /*0120*/  UIADD3.X UR5, UPT, UPT, URZ, UR5, URZ, UP0, !UPT ;  /* 0x00000005ff057290 */ /* 0x000fe400087fe4ff */
[----:B------:R-:W-:Y:S01]  /*0130*/  MOV R6, UR4 ;  /* 0x0000000400067c02 */ /* 0x000fe20008000f00 */
[----:B-1----:R-:W-:-:S03]  /*0140*/  IMAD.WIDE.U32 R8, R0, 0x8, R14 ;  /* 0x0000000800087825 */ /* 0x002fc600078e000e */
[----:B------:R-:W-:Y:S02]  /*0150*/  MOV R7, UR5 ;  /* 0x0000000500077c02 */ /* 0x000fe40008000f00 */
[----:B--2---:R-:W2:Y:S01]  /*0160*/  LDG.E.64 R12, desc[UR6][R8.64] ;  /* 0x00000006080c7981 */ /* 0x004ea2000c1e1b00 */
[----:B------:R-:W-:-:S05]  /*0170*/  IMAD.WIDE R26, R11, 0x8, R6 ;  /* 0x000000080b1a7825 */ /* 0x000fca00078e0206 */
[----:B------:R-:W2:Y:S01]  /*0180*/  LDG.E.64 R22, desc[UR6][R26.64+-0x10] ;  /* 0xfffff0061a167981 */ /* 0x000ea2000c1e1b00 */
[----:B------:R-:W-:-:S03]  /*0190*/  IMAD.WIDE.U32 R4, R5, 0x8, R14 ;  /* 0x0000000805047825 */ /* 0x000fc600078e000e */
[----:B------:R-:W3:Y:S04]  /*01a0*/  LDG.E.64 R20, desc[UR6][R26.64+-0x8] ;  /* 0xfffff8061a147981 */ /* 0x000ee8000c1e1b00 */
[----:B------:R-:W3:Y:S01]  /*01b0*/  LDG.E.64 R18, desc[UR6][R4.64] ;  /* 0x0000000604127981 */ /* 0x000ee2000c1e1b00 */
[C---:B------:R-:W-:Y:S02]  /*01c0*/  IADD3 R17, PT, PT, R0.reuse, 0x80, RZ ;  /* 0x0000008000117810 */ /* 0x040fe40007ffe0ff */
[----:B------:R-:W-:-:S03]  /*01d0*/  IADD3 R25, PT, PT, R0, 0xc0, RZ ;  /* 0x000000c000197810 */ /* 0x000fc60007ffe0ff */
[----:B------:R-:W-:-:S04]  /*01e0*/  IMAD.WIDE.U32 R16, R17, 0x8, R14 ;  /* 0x0000000811107825 */ /* 0x000fc800078e000e */
[----:B------:R-:W-:Y:S01]  /*01f0*/  IMAD.WIDE.U32 R14, R25, 0x8, R14 ;  /* 0x00000008190e7825 */ /* 0x000fe200078e000e */
[----:B--2---:R-:W-:Y:S01]  /*0200*/  DFMA R24, R22, R12, RZ ;  /* 0x0000000c1618722b */ /* 0x004fe200000000ff */
[----:B------:R-:W2:Y:S04]  /*0210*/  LDG.E.64 R22, desc[UR6][R16.64] ;  /* 0x0000000610167981 */ /* 0x000ea8000c1e1b00 */
[----:B------:R-:W2:Y:S03]  /*0220*/  LDG.E.64 R12, desc[UR6][R26.64] ;  /* 0x000000061a0c7981 */ /* 0x000ea6000c1e1b00 */
[----:B---3--:R-:W-:Y:S01]  /*0230*/  DFMA R24, R20, R18, R24 ;  /* 0x000000121418722b */ /* 0x008fe20000000018 */
[----:B------:R-:W3:Y:S04]  /*0240*/  LDG.E.64 R18, desc[UR6][R14.64] ;  /* 0x000000060e127981 */ /* 0x000ee8000c1e1b00 */
[----:B------:R-:W3:Y:S01]  /*0250*/  LDG.E.64 R20, desc[UR6][R26.64+0x8] ;  /* 0x000008061a147981 */ /* 0x000ee2000c1e1b00 */
[----:B------:R-:W-:-:S02]  /*0260*/  IADD3 R10, P3, PT, R8, 0x800, RZ ;  /* 0x00000800080a7810 */ /* 0x000fc40007f7e0ff */
[----:B------:R-:W-:Y:S01]  /*0270*/  IADD3 R2, PT, PT, R11, 0x4, RZ ;  /* 0x000000040b027810 */ /* 0x000fe20007ffe0ff */
[----:B------:R-:W-:Y:S01]  /*0280*/  UMOV UR4, 0x4 ;  /* 0x0000000400047882 */ /* 0x000fe20000000000 */
[----:B--2---:R-:W-:Y:S01]  /*0290*/  DFMA R22, R12, R22, R24 ;  /* 0x000000160c16722b */ /* 0x004fe20000000018 */
[----:B------:R-:W-:Y:S02]  /*02a0*/  IADD3 R12, P0, PT, R4, 0x800, RZ ;  /* 0x00000800040c7810 */ /* 0x000fe40007f1e0ff */
[----:B------:R-:W-:Y:S02]  /*02b0*/  IADD3 R4, P2, PT, R14, 0x800, RZ ;  /* 0x000008000e047810 */ /* 0x000fe40007f5e0ff */
[----:B------:R-:W-:Y:S01]  /*02c0*/  IADD3 R24, P1, PT, R16, 0x800, RZ ;  /* 0x0000080010187810 */ /* 0x000fe20007f3e0ff */
[----:B------:R-:W-:Y:S02]  /*02d0*/  IMAD.X R13, RZ, RZ, R5, P0 ;  /* 0x000000ffff0d7224 */ /* 0x000fe400000e0605 */
[----:B---3--:R-:W-:Y:S01]  /*02e0*/  DFMA R18, R20, R18, R22 ;  /* 0x000000121412722b */ /* 0x008fe20000000016 */
[----:B------:R-:W-:Y:S01]  /*02f0*/  IADD3.X R5, PT, PT, RZ, R15, RZ, P2, !PT ;  /* 0x0000000fff057210 */ /* 0x000fe200017fe4ff */
[----:B------:R-:W-:Y:S01]  /*0300*/  IMAD.X R15, RZ, RZ, R9, P3 ;  /* 0x000000ffff0f7224 */ /* 0x000fe200018e0609 */
[----:B------:R-:W-:-:S08]  /*0310*/  IADD3.X R25, PT, PT, RZ, R17, RZ, P1, !PT ;  /* 0x00000011ff197210 */ /* 0x000fd00000ffe4ff */
.L_x_0:
[----:B------:R-:W-:Y:S01]  /*0320*/  IMAD.WIDE R8, R2, 0x8, R6 ;  /* 0x0000000802087825 */ /* 0x000fe200078e0206 */
[----:B------:R-:W-:Y:S01]  /*0330*/  MOV R11, R15 ;  /* 0x0000000f000b7202 */ /* 0x000fe20000000f00 */
[----:B------:R-:W2:Y:S04]  /*0340*/  LDG.E.64 R26, desc[UR6][R4.64] ;  /* 0x00000006041a7981 */ /* 0x000ea8000c1e1b00 */
[----:B------:R-:W3:Y:S04]  /*0350*/  LDG.E.64 R20, desc[UR6][R10.64] ;  /* 0x000000060a147981 */ /* 0x000ee8000c1e1b00 */
[----:B------:R-:W3:Y:S04]  /*0360*/  LDG.E.64 R22, desc[UR6][R8.64+-0x10] ;  /* 0xfffff00608167981 */ /* 0x000ee8000c1e1b00 */
[----:B------:R-:W4:Y:S04]  /*0370*/  LDG.E.64 R14, desc[UR6][R12.64] ;  /* 0x000000060c0e7981 */ /* 0x000f28000c1e1b00 */
[----:B------:R-:W4:Y:S01]  /*0380*/  LDG.E.64 R16, desc[UR6][R8.64+-0x8] ;  /* 0xfffff80608107981 */ /* 0x000f22000c1e1b00 */
[----:B---3--:R-:W-:Y:S01]  /*0390*/  DFMA R18, R22, R20, R18 ;  /* 0x000000141612722b */ /* 0x008fe20000000012 */
[----:B------:R-:W-:Y:S01]  /*03a0*/  IMAD.MOV.U32 R20, RZ, RZ, R24 ;  /* 0x000000ffff147224 */ /* 0x000fe200078e0018 */
[----:B------:R-:W-:-:S02]  /*03b0*/  MOV R21, R25 ;  /* 0x0000001900157202 */ /* 0x000fc40000000f00 */
[----:B------:R-:W3:Y:S04]  /*03c0*/  LDG.E.64 R24, desc[UR6][R8.64] ;  /* 0x0000000608187981 */ /* 0x000ee8000c1e1b00 */
[----:B------:R-:W3:Y:S01]  /*03d0*/  LDG.E.64 R22, desc[UR6][R20.64] ;  /* 0x0000000614167981 */ /* 0x000ee2000c1e1b00 */
[----:B----4-:R-:W-:-:S03]  /*03e0*/  DFMA R14, R16, R14, R18 ;  /* 0x0000000e100e722b */ /* 0x010fc60000000012 */
[----:B------:R-:W2:Y:S01]  /*03f0*/  LDG.E.64 R18, desc[UR6][R8.64+0x8] ;  /* 0x0000080608127981 */ /* 0x000ea2000c1e1b00 */
[----:B------:R-:W-:-:S05]  /*0400*/  IADD3 R17, PT, PT, R2, 0x4, RZ ;  /* 0x0000000402117810 */ /* 0x000fca0007ffe0ff */
[----:B------:R-:W-:Y:S01]  /*0410*/  IMAD.WIDE R16, R17, 0x8, R6 ;  /* 0x0000000811107825 */ /* 0x000fe200078e0206 */
[----:B------:R-:W4:Y:S01]  /*0420*/  LDG.E.64 R8, desc[UR6][R20.64+0x800] ;  /* 0x0008000614087981 */ /* 0x000f22000c1e1b00 */
[----:B---3--:R-:W-:-:S03]  /*0430*/  DFMA R24, R24, R22, R14 ;  /* 0x000000161818722b */ /* 0x008fc6000000000e */
[----:B------:R-:W3:Y:S04]  /*0440*/  LDG.E.64 R22, desc[UR6][R10.64+0x800] ;  /* 0x000800060a167981 */ /* 0x000ee8000c1e1b00 */
[----:B------:R-:W3:Y:S01]  /*0450*/  LDG.E.64 R14, desc[UR6][R16.64+-0x10] ;  /* 0xfffff006100e7981 */ /* 0x000ee2000c1e1b00 */
[----:B--2---:R-:W-:-:S03]  /*0460*/  DFMA R26, R18, R26, R24 ;  /* 0x0000001a121a722b */ /* 0x004fc60000000018 */
[----:B------:R-:W2:Y:S04]  /*0470*/  LDG.E.64 R24, desc[UR6][R12.64+0x800] ;  /* 0x000800060c187981 */ /* 0x000ea8000c1e1b00 */
[----:B------:R-:W2:Y:S01]  /*0480*/  LDG.E.64 R18, desc[UR6][R16.64+-0x8] ;  /* 0xfffff80610127981 */ /* 0x000ea2000c1e1b00 */
[----:B---3--:R-:W-:-:S03]  /*0490*/  DFMA R22, R14, R22, R26 ;  /* 0x000000160e16722b */ /* 0x008fc6000000001a */
[----:B------:R-:W4:Y:S04]  /*04a0*/  LDG.E.64 R14, desc[UR6][R16.64] ;  /* 0x00000006100e7981 */ /* 0x000f28000c1e1b00 */
[----:B------:R-:W3:Y:S01]  /*04b0*/  LDG.E.64 R26, desc[UR6][R16.64+0x8] ;  /* 0x00000806101a7981 */ /* 0x000ee2000c1e1b00 */
[----:B--2---:R-:W-:-:S03]  /*04c0*/  DFMA R24, R18, R24, R22 ;  /* 0x000000181218722b */ /* 0x004fc60000000016 */
[----:B------:R-:W3:Y:S01]  /*04d0*/  LDG.E.64 R18, desc[UR6][R4.64+0x800] ;  /* 0x0008000604127981 */ /* 0x000ee2000c1e1b00 */
[----:B------:R-:W-:-:S04]  /*04e0*/  VIADD R23, R2, 0x8 ;  /* 0x0000000802177836 */ /* 0x000fc80000000000 */
[----:B------:R-:W-:Y:S01]  /*04f0*/  IMAD.WIDE R22, R23, 0x8, R6 ;  /* 0x0000000817167825 */ /* 0x000fe200078e0206 */
[----:B------:R-:W2:Y:S01]  /*0500*/  LDG.E.64 R16, desc[UR6][R4.64+0x1000] ;  /* 0x0010000604107981 */ /* 0x000ea2000c1e1b00 */
[----:B----4-:R-:W-:-:S03]  /*0510*/  DFMA R24, R14, R8, R24 ;  /* 0x000000080e18722b */ /* 0x010fc60000000018 */
[----:B------:R-:W4:Y:S04]  /*0520*/  LDG.E.64 R14, desc[UR6][R10.64+0x1000] ;  /* 0x001000060a0e7981 */ /* 0x000f28000c1e1b00 */
[----:B------:R-:W4:Y:S01]  /*0530*/  LDG.E.64 R8, desc[UR6][R22.64+-0x10] ;  /* 0xfffff00616087981 */ /* 0x000f22000c1e1b00 */
[----:B---3--:R-:W-:-:S03]  /*0540*/  DFMA R26, R26, R18, R24 ;  /* 0x000000121a1a722b */ /* 0x008fc60000000018 */
[----:B------:R-:W3:Y:S04]  /*0550*/  LDG.E.64 R24, desc[UR6][R12.64+0x1000] ;  /* 0x001000060c187981 */ /* 0x000ee8000c1e1b00 */
[----:B------:R-:W3:Y:S01]  /*0560*/  LDG.E.64 R18, desc[UR6][R22.64+-0x8] ;  /* 0xfffff80616127981 */ /* 0x000ee2000c1e1b00 */
[----:B----4-:R-:W-:-:S03]  /*0570*/  DFMA R26, R8, R14, R26 ;  /* 0x0000000e081a722b */ /* 0x010fc6000000001a */
[----:B------:R-:W4:Y:S04]  /*0580*/  LDG.E.64 R8, desc[UR6][R20.64+0x1000] ;  /* 0x0010000614087981 */ /* 0x000f28000c1e1b00 */
[----:B------:R-:W4:Y:S01]  /*0590*/  LDG.E.64 R14, desc[UR6][R22.64] ;  /* 0x00000006160e7981 */ /* 0x000f22000c1e1b00 */
[----:B---3--:R-:W-:-:S03]  /*05a0*/  DFMA R18, R18, R24, R26 ;  /* 0x000000181212722b */ /* 0x008fc6000000001a */
[----:B------:R-:W2:Y:S01]  /*05b0*/  LDG.E.64 R26, desc[UR6][R22.64+0x8] ;  /* 0x00000806161a7981 */ /* 0x000ea2000c1e1b00 */
[----:B------:R-:W-:-:S05]  /*05c0*/  IADD3 R25, PT, PT, R2, 0xc, RZ ;  /* 0x0000000c02197810 */ /* 0x000fca0007ffe0ff */
[----:B------:R-:W-:Y:S01]  /*05d0*/  IMAD.WIDE R24, R25, 0x8, R6 ;  /* 0x0000000819187825 */ /* 0x000fe200078e0206 */
[----:B----4-:R-:W-:Y:S01]  /*05e0*/  DFMA R18, R14, R8, R18 ;  /* 0x000000080e12722b */ /* 0x010fe20000000012 */
[----:B------:R-:W3:Y:S04]  /*05f0*/  LDG.E.64 R14, desc[UR6][R10.64+0x1800] ;  /* 0x001800060a0e7981 */ /* 0x000ee8000c1e1b00 */
[----:B------:R-:W3:Y:S03]  /*0600*/  LDG.E.64 R8, desc[UR6][R24.64+-0x10] ;  /* 0xfffff00618087981 */ /* 0x000ee6000c1e1b00 */
[----:B--2---:R-:W-:Y:S02]  /*0610*/  DFMA R26, R26, R16, R18 ;  /* 0x000000101a1a722b */ /* 0x004fe40000000012 */
[----:B------:R-:W2:Y:S04]  /*0620*/  LDG.E.64 R18, desc[UR6][R12.64+0x1800] ;  /* 0x001800060c127981 */ /* 0x000ea8000c1e1b00 */
[----:B------:R-:W2:Y:S02]  /*0630*/  LDG.E.64 R16, desc[UR6][R24.64+-0x8] ;  /* 0xfffff80618107981 */ /* 0x000ea4000c1e1b00 */
[----:B---3--:R-:W-:-:S02]  /*0640*/  DFMA R26, R8, R14, R26 ;  /* 0x0000000e081a722b */ /* 0x008fc4000000001a */
[----:B------:R-:W3:Y:S04]  /*0650*/  LDG.E.64 R8, desc[UR6][R20.64+0x1800] ;  /* 0x0018000614087981 */ /* 0x000ee8000c1e1b00 */
[----:B------:R-:W3:Y:S02]  /*0660*/  LDG.E.64 R14, desc[UR6][R24.64] ;  /* 0x00000006180e7981 */ /* 0x000ee4000c1e1b00 */
[----:B--2---:R-:W-:Y:S02]  /*0670*/  DFMA R18, R16, R18, R26 ;  /* 0x000000121012722b */ /* 0x004fe4000000001a */
[----:B------:R-:W2:Y:S04]  /*0680*/  LDG.E.64 R16, desc[UR6][R4.64+0x1800] ;  /* 0x0018000604107981 */ /* 0x000ea8000c1e1b00 */
[----:B------:R-:W2:Y:S01]  /*0690*/  LDG.E.64 R26, desc[UR6][R24.64+0x8] ;  /* 0x00000806181a7981 */ /* 0x000ea2000c1e1b00 */
[----:B------:R-:W-:-:S05]  /*06a0*/  IADD3 R23, PT, PT, R2, 0x10, RZ ;  /* 0x0000001002177810 */ /* 0x000fca0007ffe0ff */
[----:B------:R-:W-:Y:S01]  /*06b0*/  IMAD.WIDE R22, R23, 0x8, R6 ;  /* 0x0000000817167825 */ /* 0x000fe200078e0206 */
[----:B---3--:R-:W-:Y:S01]  /*06c0*/  DFMA R18, R14, R8, R18 ;  /* 0x000000080e12722b */ /* 0x008fe20000000012 */
        /* <DEDUP_REMOVED lines=11> */
[----:B------:R-:W-:-:S04]  /*0780*/  VIADD R25, R2, 0x14 ;  /* 0x0000001402197836 */ /* 0x000fc80000000000 */
        /* <DEDUP_REMOVED lines=18> */
[----:B--2---:R-:W-:Y:S01]  /*08b0*/  DFMA R26, R26, R18, R16 ;  /* 0x000000121a1a722b */ /* 0x004fe20000000010 */
[----:B------:R-:W2:Y:S04]  /*08c0*/  LDG.E.64 R18, desc[UR6][R12.64+0x3000] ;  /* 0x003000060c127981 */ /* 0x000ea8000c1e1b00 */
[----:B------:R-:W2:Y:S03]  /*08d0*/  LDG.E.64 R16, desc[UR6][R22.64+-0x8] ;  /* 0xfffff80616107981 */ /* 0x000ea6000c1e1b00 */
[----:B---3--:R-:W-:Y:S01]  /*08e0*/  DFMA R26, R8, R14, R26 ;  /* 0x0000000e081a722b */ /* 0x008fe2000000001a */
[----:B------:R-:W3:Y:S04]  /*08f0*/  LDG.E.64 R8, desc[UR6][R20.64+0x3000] ;  /* 0x0030000614087981 */ /* 0x000ee8000c1e1b00 */
[----:B------:R-:W3:Y:S03]  /*0900*/  LDG.E.64 R14, desc[UR6][R22.64] ;  /* 0x00000006160e7981 */ /* 0x000ee6000c1e1b00 */
[----:B--2---:R-:W-:Y:S01]  /*0910*/  DFMA R18, R16, R18, R26 ;  /* 0x000000121012722b */ /* 0x004fe2000000001a */
        /* <DEDUP_REMOVED lines=45> */
[----:B------:R-:W-:-:S05]  /*0bf0*/  IMAD.WIDE R22, R23, 0x8, R6 ;  /* 0x0000000817167825 */ /* 0x000fca00078e0206 */
        /* <DEDUP_REMOVED lines=8> */
[----:B------:R-:W3:Y:S04]  /*0c80*/  LDG.E.64 R8, desc[UR6][R20.64+0x5000] ;  /* 0x0050000614087981 */ /* 0x000ee8000c1e1b00 */
[----:B------:R-:W3:Y:S01]  /*0c90*/  LDG.E.64 R14, desc[UR6][R22.64] ;  /* 0x00000006160e7981 */ /* 0x000ee2000c1e1b00 */
[----:B--2---:R-:W-:-:S03]  /*0ca0*/  DFMA R18, R16, R18, R26 ;  /* 0x000000121012722b */ /* 0x004fc6000000001a */
[----:B------:R-:W4:Y:S01]  /*0cb0*/  LDG.E.64 R16, desc[UR6][R4.64+0x5000] ;  /* 0x0050000604107981 */ /* 0x000f22000c1e1b00 */
[----:B------:R-:W-:-:S04]  /*0cc0*/  VIADD R27, R2, 0x2c ;  /* 0x0000002c021b7836 */ /* 0x000fc80000000000 */
[----:B------:R-:W-:Y:S01]  /*0cd0*/  IMAD.WIDE R26, R27, 0x8, R6 ;  /* 0x000000081b1a7825 */ /* 0x000fe200078e0206 */
[----:B---3--:R-:W-:Y:S01]  /*0ce0*/  DFMA R18, R14, R8, R18 ;  /* 0x000000080e12722b */ /* 0x008fe20000000012 */
[----:B------:R-:W2:Y:S04]  /*0cf0*/  LDG.E.64 R8, desc[UR6][R10.64+0x5800] ;  /* 0x005800060a087981 */ /* 0x000ea8000c1e1b00 */
[----:B------:R-:W2:Y:S03]  /*0d00*/  LDG.E.64 R14, desc[UR6][R26.64+-0x10] ;  /* 0xfffff0061a0e7981 */ /* 0x000ea6000c1e1b00 */
[----:B----4-:R-:W-:Y:S02]  /*0d10*/  DFMA R16, R24, R16, R18 ;  /* 0x000000101810722b */ /* 0x010fe40000000012 */
[----:B------:R-:W3:Y:S04]  /*0d20*/  LDG.E.64 R18, desc[UR6][R12.64+0x5800] ;  /* 0x005800060c127981 */ /* 0x000ee8000c1e1b00 */
[----:B------:R-:W3:Y:S02]  /*0d30*/  LDG.E.64 R24, desc[UR6][R26.64+-0x8] ;  /* 0xfffff8061a187981 */ /* 0x000ee4000c1e1b00 */
[----:B--2---:R-:W-:-:S02]  /*0d40*/  DFMA R8, R14, R8, R16 ;  /* 0x000000080e08722b */ /* 0x004fc40000000010 */
[----:B------:R-:W2:Y:S04]  /*0d50*/  LDG.E.64 R14, desc[UR6][R20.64+0x5800] ;  /* 0x00580006140e7981 */ /* 0x000ea8000c1e1b00 */
[----:B------:R-:W2:Y:S02]  /*0d60*/  LDG.E.64 R16, desc[UR6][R26.64] ;  /* 0x000000061a107981 */ /* 0x000ea4000c1e1b00 */
[----:B---3--:R-:W-:Y:S02]  /*0d70*/  DFMA R22, R24, R18, R8 ;  /* 0x000000121816722b */ /* 0x008fe40000000008 */
[----:B------:R0:W3:Y:S04]  /*0d80*/  LDG.E.64 R8, desc[UR6][R4.64+0x5800] ;  /* 0x0058000604087981 */ /* 0x0000e8000c1e1b00 */
[----:B------:R-:W3:Y:S01]  /*0d90*/  LDG.E.64 R18, desc[UR6][R26.64+0x8] ;  /* 0x000008061a127981 */ /* 0x000ee2000c1e1b00 */
[----:B------:R-:W-:Y:S01]  /*0da0*/  UIADD3 UR4, UPT, UPT, UR4, 0x30, URZ ;  /* 0x0000003004047890 */ /* 0x000fe2000fffe0ff */
[----:B------:R-:W-:-:S03]  /*0db0*/  IADD3 R12, P0, PT, R12, 0x6000, RZ ;  /* 0x000060000c0c7810 */ /* 0x000fc60007f1e0ff */
[----:B------:R-:W-:Y:S01]  /*0dc0*/  UISETP.NE.AND UP0, UPT, UR4, 0xc4, UPT ;  /* 0x000000c40400788c */ /* 0x000fe2000bf05270 */
[----:B------:R-:W-:Y:S02]  /*0dd0*/  IADD3.X R13, PT, PT, RZ, R13, RZ, P0, !PT ;  /* 0x0000000dff0d7210 */ /* 0x000fe400007fe4ff */
[----:B0-----:R-:W-:Y:S02]  /*0de0*/  IADD3 R4, P1, PT, R4, 0x6000, RZ ;  /* 0x0000600004047810 */ /* 0x001fe40007f3e0ff */
[----:B------:R-:W-:Y:S02]  /*0df0*/  IADD3 R24, P0, PT, R20, 0x6000, RZ ;  /* 0x0000600014187810 */ /* 0x000fe40007f1e0ff */
[----:B------:R-:W-:Y:S01]  /*0e00*/  IADD3 R10, P2, PT, R10, 0x6000, RZ ;  /* 0x000060000a0a7810 */ /* 0x000fe20007f5e0ff */
[----:B------:R-:W-:Y:S01]  /*0e10*/  IMAD.X R5, RZ, RZ, R5, P1 ;  /* 0x000000ffff057224 */ /* 0x000fe200008e0605 */
[----:B------:R-:W-:Y:S02]  /*0e20*/  IADD3.X R25, PT, PT, RZ, R21, RZ, P0, !PT ;  /* 0x00000015ff197210 */ /* 0x000fe400007fe4ff */
[----:B------:R-:W-:Y:S01]  /*0e30*/  IADD3 R2, PT, PT, R2, 0x30, RZ ;  /* 0x0000003002027810 */ /* 0x000fe20007ffe0ff */
[----:B--2---:R-:W-:-:S08]  /*0e40*/  DFMA R14, R16, R14, R22 ;  /* 0x0000000e100e722b */ /* 0x004fd00000000016 */
[----:B---3--:R-:W-:Y:S01]  /*0e50*/  DFMA R18, R18, R8, R14 ;  /* 0x000000081212722b */ /* 0x008fe2000000000e */
[----:B------:R-:W-:Y:S01]  /*0e60*/  IADD3.X R15, PT, PT, RZ, R11, RZ, P2, !PT ;  /* 0x0000000bff0f7210 */ /* 0x000fe200017fe4ff */
[----:B------:R-:W-:Y:S09]  /*0e70*/  BRA.U UP0, `(.L_x_0) ;  /* 0xfffffff500287547 */ /* 0x000ff2000b83ffff */
[----:B------:R-:W0:Y:S01]  /*0e80*/  LDC.64 R4, c[0x0][0x390] ;  /* 0x0000e400ff047b82 */ /* 0x000e220000000a00 */
[----:B------:R-:W-:-:S05]  /*0e90*/  LEA R3, R3, R0, 0x6 ;  /* 0x0000000003037211 */ /* 0x000fca00078e30ff */
[----:B0-----:R-:W-:-:S05]  /*0ea0*/  IMAD.WIDE R2, R3, 0x8, R4 ;  /* 0x0000000803027825 */ /* 0x001fca00078e0204 */
[----:B------:R-:W-:Y:S01]  /*0eb0*/  STG.E.64 desc[UR6][R2.64], R18 ;  /* 0x0000001202007986 */ /* 0x000fe2000c101b06 */
[----:B------:R-:W-:Y:S05]  /*0ec0*/  EXIT ;  /* 0x000000000000794d */ /* 0x000fea0003800000 */
.L_x_1:
[----:B------:R-:W-:-:S00]  /*0ed0*/  BRA `(.L_x_1) ;  /* 0xfffffffc00fc7947 */ /* 0x000fc0000383ffff */
[----:B------:R-:W-:-:S00]  /*0ee0*/  NOP ;  /* 0x0000000000007918 */ /* 0x000fc00000000000 */
        /* <DEDUP_REMOVED lines=9> */
.L_x_3:


//--------------------- .text._Z14matrixmult_Q_KPdS_S_ --------------------------
	.section	.text._Z14matrixmult_Q_KPdS_S_,"ax",@progbits
	.align	128
        .global         _Z14matrixmult_Q_KPdS_S_
        .type           _Z14matrixmult_Q_KPdS_S_,@function
        .size           _Z14matrixmult_Q_KPdS_S_,(.L_x_4 - _Z14matrixmult_Q_KPdS_S_)
        .other          _Z14matrixmult_Q_KPdS_S_,@"STO_CUDA_ENTRY STV_DEFAULT"
_Z14matrixmult_Q_KPdS_S_:
.text._Z14matrixmult_Q_KPdS_S_:
        /* <DEDUP_REMOVED lines=14> */
[----:B------:R-:W-:Y:S01]  /*00e0*/  SHF.L.U32 R10, R5, 0x6, RZ ;  /* 0x00000006050a7819 */ /* 0x000fe200000006ff */
[----:B------:R-:W2:Y:S01]  /*00f0*/  LDCU.64 UR6, c[0x0][0x358] ;  /* 0x00006b00ff0677ac */ /* 0x000ea20008000a00 */
[----:B------:R-:W-:Y:S01]  /*0100*/  IADD3 R6, PT, PT, R2, 0xc4, RZ ;  /* 0x000000c402067810 */ /* 0x000fe20007ffe0ff */
[----:B0-----:R-:W-:-:S04]  /*0110*/  UIADD3 UR4, UP0, UPT, UR4, 0x40, URZ ;  /* 0x0000004004047890 */ /* 0x001fc8000ff1e0ff */
[----:B------:R-:W-:Y:S02]  /*0120*/  UIADD3.X UR5, UPT, UPT, URZ, UR5, URZ, UP0, !UPT ;  /* 0x00000005ff057290 */ /* 0x000fe400087fe4ff */
[----:B------:R-:W-:Y:S01]  /*0130*/  MOV R12, UR4 ;  /* 0x00000004000c7c02 */ /* 0x000fe20008000f00 */
[----:B-1----:R-:W-:-:S03]  /*0140*/  IMAD.WIDE.U32 R16, R2, 0x8, R30 ;  /* 0x0000000802107825 */ /* 0x002fc600078e001e */
[----:B------:R-:W-:Y:S01]  /*0150*/  MOV R13, UR5 ;  /* 0x00000005000d7c02 */ /* 0x000fe20008000f00 */
[----:B------:R-:W-:Y:S02]  /*0160*/  IMAD.WIDE.U32 R28, R6, 0x8, R30 ;  /* 0x00000008061c7825 */ /* 0x000fe400078e001e */
[----:B--2---:R-:W2:Y:S02]  /*0170*/  LDG.E.64 R16, desc[UR6][R16.64] ;  /* 0x0000000610107981 */ /* 0x004ea4000c1e1b00 */
[----:B------:R-:W-:Y:S01]  /*0180*/  IMAD.WIDE R42, R10, 0x8, R12 ;  /* 0x000000080a2a7825 */ /* 0x000fe200078e020c */
[C---:B------:R-:W-:Y:S01]  /*0190*/  IADD3 R9, PT, PT, R2.reuse, 0x188, RZ ;  /* 0x0000018802097810 */ /* 0x040fe20007ffe0ff */
[----:B------:R-:W3:Y:S01]  /*01a0*/  LDG.E.64 R28, desc[UR6][R28.64] ;  /* 0x000000061c1c7981 */ /* 0x000ee2000c1e1b00 */
[----:B------:R-:W-:Y:S01]  /*01b0*/  IADD3 R47, PT, PT, R2, 0x24c, RZ ;  /* 0x0000024c022f7810 */ /* 0x000fe20007ffe0ff */
[----:B------:R-:W0:Y:S02]  /*01c0*/  LDCU.64 UR4, c[0x0][0x388] ;  /* 0x00007100ff0477ac */ /* 0x000e240008000a00 */
[----:B------:R-:W2:Y:S01]  /*01d0*/  LDG.E.64 R32, desc[UR6][R42.64+-0x40] ;  /* 0xffffc0062a207981 */ /* 0x000ea2000c1e1b00 */
[----:B------:R-:W-:-:S03]  /*01e0*/  IMAD.WIDE.U32 R36, R9, 0x8, R30 ;  /* 0x0000000809247825 */ /* 0x000fc600078e001e */
[----:B------:R-:W3:Y:S04]  /*01f0*/  LDG.E.64 R20, desc[UR6][R42.64+-0x38] ;  /* 0xffffc8062a147981 */ /* 0x000ee8000c1e1b00 */
[----:B------:R-:W4:Y:S04]  /*0200*/  LDG.E.64 R36, desc[UR6][R36.64] ;  /* 0x0000000624247981 */ /* 0x000f28000c1e1b00 */
[----:B------:R-:W4:Y:S01]  /*0210*/  LDG.E.64 R24, desc[UR6][R42.64+-0x30] ;  /* 0xffffd0062a187981 */ /* 0x000f22000c1e1b00 */
[----:B------:R-:W-:Y:S01]  /*0220*/  IMAD.WIDE.U32 R50, R47, 0x8, R30 ;  /* 0x000000082f327825 */ /* 0x000fe200078e001e */
[----:B------:R-:W-:-:S02]  /*0230*/  IADD3 R3, PT, PT, R2, 0x310, RZ ;  /* 0x0000031002037810 */ /* 0x000fc40007ffe0ff */
[----:B------:R-:W5:Y:S04]  /*0240*/  LDG.E.64 R34, desc[UR6][R42.64+-0x28] ;  /* 0xffffd8062a227981 */ /* 0x000f68000c1e1b00 */
[----:B------:R-:W5:Y:S01]  /*0250*/  LDG.E.64 R50, desc[UR6][R50.64] ;  /* 0x0000000632327981 */ /* 0x000f62000c1e1b00 */
[--C-:B------:R-:W-:Y:S01]  /*0260*/  IMAD.WIDE.U32 R40, R3, 0x8, R30.reuse ;  /* 0x0000000803287825 */ /* 0x100fe200078e001e */
[----:B------:R-:W-:Y:S02]  /*0270*/  IADD3 R4, PT, PT, R2, 0x3d4, RZ ;  /* 0x000003d402047810 */ /* 0x000fe40007ffe0ff */
[----:B------:R-:W5:Y:S04]  /*0280*/  LDG.E.64 R48, desc[UR6][R42.64+-0x20] ;  /* 0xffffe0062a307981 */ /* 0x000f68000c1e1b00 */
[----:B------:R-:W5:Y:S01]  /*0290*/  LDG.E.64 R40, desc[UR6][R40.64] ;  /* 0x0000000628287981 */ /* 0x000f62000c1e1b00 */
[----:B------:R-:W-:Y:S01]  /*02a0*/  IMAD.WIDE.U32 R18, R4, 0x8, R30 ;  /* 0x0000000804127825 */ /* 0x000fe200078e001e */
[----:B------:R-:W-:-:S02]  /*02b0*/  IADD3 R0, PT, PT, R2, 0x498, RZ ;  /* 0x0000049802007810 */ /* 0x000fc40007ffe0ff */
[----:B------:R-:W5:Y:S04]  /*02c0*/  LDG.E.64 R22, desc[UR6][R42.64+-0x18] ;  /* 0xffffe8062a167981 */ /* 0x000f68000c1e1b00 */
[----:B------:R-:W5:Y:S01]  /*02d0*/  LDG.E.64 R18, desc[UR6][R18.64] ;  /* 0x0000000612127981 */ /* 0x000f62000c1e1b00 */
[----:B------:R-:W-:Y:S01]  /*02e0*/  IMAD.WIDE.U32 R14, R0, 0x8, R30 ;  /* 0x00000008000e7825 */ /* 0x000fe200078e001e */
[----:B------:R-:W-:-:S05]  /*02f0*/  IADD3 R45, PT, PT, R2, 0x55c, RZ ;  /* 0x0000055c022d7810 */ /* 0x000fca0007ffe0ff */
[----:B------:R-:W5:Y:S01]  /*0300*/  LDG.E.64 R14, desc[UR6][R14.64] ;  /* 0x000000060e0e7981 */ /* 0x000f62000c1e1b00 */
[----:B------:R-:W-:Y:S01]  /*0310*/  IMAD.WIDE.U32 R26, R45, 0x8, R30 ;  /* 0x000000082d1a7825 */ /* 0x000fe200078e001e */
[----:B------:R-:W-:-:S05]  /*0320*/  IADD3 R7, PT, PT, R2, 0x620, RZ ;  /* 0x0000062002077810 */ /* 0x000fca0007ffe0ff */
[----:B------:R-:W5:Y:S01]  /*0330*/  LDG.E.64 R26, desc[UR6][R26.64] ;  /* 0x000000061a1a7981 */ /* 0x000f62000c1e1b00 */
[----:B------:R-:W-:-:S05]  /*0340*/  IADD3 R11, PT, PT, R2, 0x6e4, RZ ;  /* 0x000006e4020b7810 */ /* 0x000fca0007ffe0ff */
[----:B------:R-:W-:-:S06]  /*0350*/  IMAD.WIDE.U32 R38, R11, 0x8, R30 ;  /* 0x000000080b267825 */ /* 0x000fcc00078e001e */
[----:B------:R-:W5:Y:S01]  /*0360*/  LDG.E.64 R38, desc[UR6][R38.64] ;  /* 0x0000000626267981 */ /* 0x000f62000c1e1b00 */
[----:B--2---:R-:W-:-:S03]  /*0370*/  DFMA R32, R32, R16, RZ ;  /* 0x000000102020722b */ /* 0x004fc600000000ff */
[----:B------:R-:W2:Y:S05]  /*0380*/  LDG.E.64 R16, desc[UR6][R42.64+-0x10] ;  /* 0xfffff0062a107981 */ /* 0x000eaa000c1e1b00 */
[----:B---3--:R-:W-:Y:S01]  /*0390*/  DFMA R28, R20, R28, R32 ;  /* 0x0000001c141c722b */ /* 0x008fe20000000020 */
[----:B------:R-:W3:Y:S01]  /*03a0*/  LDG.E.64 R20, desc[UR6][R42.64+-0x8] ;  /* 0xfffff8062a147981 */ /* 0x000ee2000c1e1b00 */
[----:B------:R-:W-:-:S06]  /*03b0*/  IMAD.WIDE.U32 R32, R7, 0x8, R30 ;  /* 0x0000000807207825 */ /* 0x000fcc00078e001e */
[----:B----4-:R-:W-:Y:S01]  /*03c0*/  DFMA R36, R24, R36, R28 ;  /* 0x000000241824722b */ /* 0x010fe2000000001c */
[----:B------:R-:W4:Y:S04]  /*03d0*/  LDG.E.64 R32, desc[UR6][R32.64] ;  /* 0x0000000620207981 */ /* 0x000f28000c1e1b00 */
[----:B------:R-:W4:Y:S04]  /*03e0*/  LDG.E.64 R24, desc[UR6][R42.64] ;  /* 0x000000062a187981 */ /* 0x000f28000c1e1b00 */
[----:B------:R-:W4:Y:S01]  /*03f0*/  LDG.E.64 R28, desc[UR6][R42.64+0x8] ;  /* 0x000008062a1c7981 */ /* 0x000f22000c1e1b00 */
[----:B-----5:R-:W-:Y:S01]  /*0400*/  DFMA R50, R34, R50, R36 ;  /* 0x000000322232722b */ /* 0x020fe20000000024 */
[----:B------:R-:W-:-:S02]  /*0410*/  IADD3 R8, PT, PT, R2, 0x7a8, RZ ;  /* 0x000007a802087810 */ /* 0x000fc40007ffe0ff */
[----:B------:R-:W5:Y:S05]  /*0420*/  LDG.E.64 R36, desc[UR6][R42.64+0x10] ;  /* 0x000010062a247981 */ /* 0x000f6a000c1e1b00 */
[----:B------:R-:W-:Y:S01]  /*0430*/  DFMA R40, R48, R40, R50 ;  /* 0x000000283028722b */ /* 0x000fe20000000032 */
[----:B------:R-:W-:Y:S01]  /*0440*/  IMAD.WIDE.U32 R34, R8, 0x8, R30 ;  /* 0x0000000808227825 */ /* 0x000fe200078e001e */
[----:B------:R-:W-:-:S05]  /*0450*/  IADD3 R49, PT, PT, R2, 0x86c, RZ ;  /* 0x0000086c02317810 */ /* 0x000fca0007ffe0ff */
[----:B------:R-:W5:Y:S01]  /*0460*/  LDG.E.64 R34, desc[UR6][R34.64] ;  /* 0x0000000622227981 */ /* 0x000f62000c1e1b00 */
[----:B------:R-:W-:Y:S01]  /*0470*/  DFMA R22, R22, R18, R40 ;  /* 0x000000121616722b */ /* 0x000fe20000000028 */
[----:B------:R-:W-:Y:S01]  /*0480*/  IMAD.WIDE.U32 R40, R49, 0x8, R30 ;  /* 0x0000000831287825 */ /* 0x000fe200078e001e */
[C---:B------:R-:W-:Y:S02]  /*0490*/  IADD3 R51, PT, PT, R2.reuse, 0x930, RZ ;  /* 0x0000093002337810 */ /* 0x040fe40007ffe0ff */
[----:B------:R-:W-:-:S03]  /*04a0*/  IADD3 R53, PT, PT, R2, 0x9f4, RZ ;  /* 0x000009f402357810 */ /* 0x000fc60007ffe0ff */
[----:B------:R-:W-:Y:S01]  /*04b0*/  IMAD.WIDE.U32 R18, R51, 0x8, R30 ;  /* 0x0000000833127825 */ /* 0x000fe200078e001e */
[----:B------:R-:W-:-:S05]  /*04c0*/  IADD3 R44, PT, PT, R2, 0xab8, RZ ;  /* 0x00000ab8022c7810 */ /* 0x000fca0007ffe0ff */
[----:B------:R-:W5:Y:S01]  /*04d0*/  LDG.E.64 R18, desc[UR6][R18.64] ;  /* 0x0000000612127981 */ /* 0x000f62000c1e1b00 */
[----:B------:R-:W-:Y:S01]  /*04e0*/  IADD3 R46, PT, PT, R2, 0xb7c, RZ ;  /* 0x00000b7c022e7810 */ /* 0x000fe20007ffe0ff */
[----:B--2---:R-:W-:Y:S02]  /*04f0*/  DFMA R22, R16, R14, R22 ;  /* 0x0000000e1016722b */ /* 0x004fe40000000016 */
[----:B------:R1:W2:Y:S04]  /*0500*/  LDG.E.64 R14, desc[UR6][R40.64] ;  /* 0x00000006280e7981 */ /* 0x0002a8000c1e1b00 */
[----:B------:R-:W2:Y:S02]  /*0510*/  LDG.E.64 R16, desc[UR6][R42.64+0x18] ;  /* 0x000018062a107981 */ /* 0x000ea4000c1e1b00 */
[----:B---3--:R-:W-:-:S02]  /*0520*/  DFMA R26, R20, R26, R22 ;  /* 0x0000001a141a722b */ /* 0x008fc40000000016 */
[----:B------:R-:W3:Y:S01]  /*0530*/  LDG.E.64 R20, desc[UR6][R42.64+0x20] ;  /* 0x000020062a147981 */ /* 0x000ee2000c1e1b00 */
[----:B------:R-:W-:-:S06]  /*0540*/  IMAD.WIDE.U32 R22, R53, 0x8, R30 ;  /* 0x0000000835167825 */ /* 0x000fcc00078e001e */
[----:B------:R-:W3:Y:S01]  /*0550*/  LDG.E.64 R22, desc[UR6][R22.64] ;  /* 0x0000000616167981 */ /* 0x000ee2000c1e1b00 */
[----:B----4-:R-:W-:-:S03]  /*0560*/  DFMA R32, R24, R32, R26 ;  /* 0x000000201820722b */ /* 0x010fc6000000001a */
[----:B------:R-:W4:Y:S01]  /*0570*/  LDG.E.64 R24, desc[UR6][R42.64+0x28] ;  /* 0x000028062a187981 */ /* 0x000f22000c1e1b00 */
[----:B------:R-:W-:-:S04]  /*0580*/  IMAD.WIDE.U32 R26, R44, 0x8, R30 ;  /* 0x000000082c1a7825 */ /* 0x000fc800078e001e */
[----:B------:R-:W-:Y:S02]  /*0590*/  DFMA R38, R28, R38, R32 ;  /* 0x000000261c26722b */ /* 0x000fe40000000020 */
[----:B------:R-:W4:Y:S01]  /*05a0*/  LDG.E.64 R26, desc[UR6][R26.64] ;  /* 0x000000061a1a7981 */ /* 0x000f22000c1e1b00 */
[----:B------:R-:W-:-:S03]  /*05b0*/  IMAD.WIDE.U32 R30, R46, 0x8, R30 ;  /* 0x000000082e1e7825 */ /* 0x000fc600078e001e */
[----:B------:R-:W4:Y:S04]  /*05c0*/  LDG.E.64 R28, desc[UR6][R42.64+0x30] ;  /* 0x000030062a1c7981 */ /* 0x000f28000c1e1b00 */
[----:B------:R-:W4:Y:S04]  /*05d0*/  LDG.E.64 R30, desc[UR6][R30.64] ;  /* 0x000000061e1e7981 */ /* 0x000f28000c1e1b00 */
[----:B------:R-:W4:Y:S01]  /*05e0*/  LDG.E.64 R32, desc[UR6][R42.64+0x38] ;  /* 0x000038062a207981 */ /* 0x000f22000c1e1b00 */
[----:B0-----:R-:W-:Y:S01]  /*05f0*/  UIADD3 UR4, UP0, UPT, UR4, 0x6200, URZ ;  /* 0x0000620004047890 */ /* 0x001fe2000ff1e0ff */
[----:B-----5:R-:W-:-:S03]  /*0600*/  DFMA R34, R36, R34, R38 ;  /* 0x000000222422722b */ /* 0x020fc60000000026 */
[----:B------:R-:W-:Y:S01]  /*0610*/  UIADD3.X UR5, UPT, UPT, URZ, UR5, URZ, UP0, !UPT ;  /* 0x00000005ff057290 */ /* 0x000fe200087fe4ff */
[----:B------:R-:W-:Y:S02]  /*0620*/  IADD3 R39, PT, PT, R10, 0x10, RZ ;  /* 0x000000100a277810 */ /* 0x000fe40007ffe0ff */
[----:B------:R-:W-:-:S03]  /*0630*/  MOV R36, UR4 ;  /* 0x0000000400247c02 */ /* 0x000fc60008000f00 */
[----:B------:R-:W-:Y:S01]  /*0640*/  MOV R37, UR5 ;  /* 0x0000000500257c02 */ /* 0x000fe20008000f00 */
[----:B------:R-:W-:-:S04]  /*0650*/  IMAD.WIDE R38, R39, 0x8, R12 ;  /* 0x0000000827267825 */ /* 0x000fc800078e020c */
[----:B-1----:R-:W-:Y:S01]  /*0660*/  IMAD.WIDE.U32 R40, R2, 0x8, R36 ;  /* 0x0000000802287825 */ /* 0x002fe200078e0024 */
[----:B------:R-:W5:Y:S04]  /*0670*/  LDG.E.64 R42, desc[UR6][R38.64+-0x40] ;  /* 0xffffc006262a7981 */ /* 0x000f68000c1e1b00 */
[----:B------:R-:W5:Y:S04]  /*0680*/  LDG.E.64 R54, desc[UR6][R38.64+-0x20] ;  /* 0xffffe00626367981 */ /* 0x000f68000c1e1b00 */
[----:B------:R-:W5:Y:S04]  /*0690*/  LDG.E.64 R40, desc[UR6][R40.64] ;  /* 0x0000000628287981 */ /* 0x000f68000c1e1b00 */
[----:B------:R-:W5:Y:S04]  /*06a0*/  LDG.E.64 R56, desc[UR6][R38.64+-0x18] ;  /* 0xffffe80626387981 */ /* 0x000f68000c1e1b00 */
[----:B------:R-:W5:Y:S04]  /*06b0*/  LDG.E.64 R58, desc[UR6][R38.64] ;  /* 0x00000006263a7981 */ /* 0x000f68000c1e1b00 */
[----:B------:R-:W5:Y:S01]  /*06c0*/  LDG.E.64 R60, desc[UR6][R38.64+0x8] ;  /* 0x00000806263c7981 */ /* 0x000f62000c1e1b00 */
[----:B--2---:R-:W-:-:S03]  /*06d0*/  DFMA R14, R16, R14, R34 ;  /* 0x0000000e100e722b */ /* 0x004fc60000000022 */
[----:B------:R-:W2:Y:S05]  /*06e0*/  LDG.E.64 R16, desc[UR6][R38.64+-0x38] ;  /* 0xffffc80626107981 */ /* 0x000eaa000c1e1b00 */
[----:B---3--:R-:W-:Y:S01]  /*06f0*/  DFMA R18, R20, R18, R14 ;  /* 0x000000121412722b */ /* 0x008fe2000000000e */
[----:B------:R-:W-:-:S07]  /*0700*/  IMAD.WIDE.U32 R14, R6, 0x8, R36 ;  /* 0x00000008060e7825 */ /* 0x000fce00078e0024 */
[----:B----4-:R-:W-:Y:S01]  /*0710*/  DFMA R22, R24, R22, R18 ;  /* 0x000000161816722b */ /* 0x010fe20000000012 */
[----:B------:R-:W2:Y:S01]  /*0720*/  LDG.E.64 R14, desc[UR6][R14.64] ;  /* 0x000000060e0e7981 */ /* 0x000ea2000c1e1b00 */
[----:B------:R-:W-:-:S05]  /*0730*/  IMAD.WIDE.U32 R18, R9, 0x8, R36 ;  /* 0x0000000809127825 */ /* 0x000fca00078e0024 */
[----:B------:R-:W3:Y:S01]  /*0740*/  LDG.E.64 R20, desc[UR6][R18.64] ;  /* 0x0000000612147981 */ /* 0x000ee2000c1e1b00 */
[----:B------:R-:W-:-:S03]  /*0750*/  DFMA R26, R28, R26, R22 ;  /* 0x0000001a1c1a722b */ /* 0x000fc60000000016 */
[----:B------:R-:W3:Y:S01]  /*0760*/  LDG.E.64 R22, desc[UR6][R38.64+-0x30] ;  /* 0xffffd00626167981 */ /* 0x000ee2000c1e1b00 */
[----:B------:R-:W-:-:S03]  /*0770*/  IMAD.WIDE.U32 R24, R47, 0x8, R36 ;  /* 0x000000082f187825 */ /* 0x000fc600078e0024 */
[----:B------:R-:W4:Y:S01]  /*0780*/  LDG.E.64 R28, desc[UR6][R38.64+-0x28] ;  /* 0xffffd806261c7981 */ /* 0x000f22000c1e1b00 */
[----:B------:R-:W-:-:S03]  /*0790*/  DFMA R30, R32, R30, R26 ;  /* 0x0000001e201e722b */ /* 0x000fc6000000001a */
[----:B------:R-:W4:Y:S01]  /*07a0*/  LDG.E.64 R26, desc[UR6][R24.64] ;  /* 0x00000006181a7981 */ /* 0x000f22000c1e1b00 */
[----:B------:R-:W-:-:S05]  /*07b0*/  IMAD.WIDE.U32 R34, R3, 0x8, R36 ;  /* 0x0000000803227825 */ /* 0x000fca00078e0024 */
[----:B------:R-:W4:Y:S01]  /*07c0*/  LDG.E.64 R32, desc[UR6][R34.64] ;  /* 0x0000000622207981 */ /* 0x000f22000c1e1b00 */
[----:B-----5:R-:W-:Y:S01]  /*07d0*/  DFMA R30, R42, R40, R30 ;  /* 0x000000282a1e722b */ /* 0x020fe2000000001e */
[----:B------:R-:W-:-:S05]  /*07e0*/  IMAD.WIDE.U32 R42, R4, 0x8, R36 ;  /* 0x00000008042a7825 */ /* 0x000fca00078e0024 */
[----:B------:R-:W5:Y:S02]  /*07f0*/  LDG.E.64 R40, desc[UR6][R42.64] ;  /* 0x000000062a287981 */ /* 0x000f64000c1e1b00 */
[----:B--2---:R-:W-:-:S08]  /*0800*/  DFMA R14, R16, R14, R30 ;  /* 0x0000000e100e722b */ /* 0x004fd0000000001e */
[----:B---3--:R-:W-:Y:S01]  /*0810*/  DFMA R20, R22, R20, R14 ;  /* 0x000000141614722b */ /* 0x008fe2000000000e */
[----:B------:R-:W-:-:S05]  /*0820*/  IMAD.WIDE.U32 R14, R0, 0x8, R36 ;  /* 0x00000008000e7825 */ /* 0x000fca00078e0024 */
[----:B------:R-:W2:Y:S02]  /*0830*/  LDG.E.64 R16, desc[UR6][R14.64] ;  /* 0x000000060e107981 */ /* 0x000ea4000c1e1b00 */
[----:B----4-:R-:W-:Y:S02]  /*0840*/  DFMA R26, R28, R26, R20 ;  /* 0x0000001a1c1a722b */ /* 0x010fe40000000014 */
[----:B------:R-:W2:Y:S01]  /*0850*/  LDG.E.64 R20, desc[UR6][R38.64+-0x10] ;  /* 0xfffff00626147981 */ /* 0x000ea2000c1e1b00 */
[----:B------:R-:W-:-:S03]  /*0860*/  IMAD.WIDE.U32 R22, R45, 0x8, R36 ;  /* 0x000000082d167825 */ /* 0x000fc600078e0024 */
[----:B------:R-:W3:Y:S02]  /*0870*/  LDG.E.64 R28, desc[UR6][R38.64+-0x8] ;  /* 0xfffff806261c7981 */ /* 0x000ee4000c1e1b00 */
[----:B------:R-:W-:Y:S02]  /*0880*/  DFMA R32, R54, R32, R26 ;  /* 0x000000203620722b */ /* 0x000fe4000000001a */
[----:B------:R-:W3:Y:S01]  /*0890*/  LDG.E.64 R26, desc[UR6][R22.64] ;  /* 0x00000006161a7981 */ /* 0x000ee2000c1e1b00 */
[----:B------:R-:W-:-:S05]  /*08a0*/  IMAD.WIDE.U32 R54, R7, 0x8, R36 ;  /* 0x0000000807367825 */ /* 0x000fca00078e0024 */
[----:B------:R-:W4:Y:S01]  /*08b0*/  LDG.E.64 R30, desc[UR6][R54.64] ;  /* 0x00000006361e7981 */ /* 0x000f22000c1e1b00 */
[----:B-----5:R-:W-:Y:S01]  /*08c0*/  DFMA R32, R56, R40, R32 ;  /* 0x000000283820722b */ /* 0x020fe20000000020 */
[----:B------:R-:W-:-:S05]  /*08d0*/  IMAD.WIDE.U32 R56, R11, 0x8, R36 ;  /* 0x000000080b387825 */ /* 0x000fca00078e0024 */
[----:B------:R-:W5:Y:S01]  /*08e0*/  LDG.E.64 R40, desc[UR6][R56.64] ;  /* 0x0000000638287981 */ /* 0x000f62000c1e1b00 */
[----:B------:R-:W-:Y:S01]  /*08f0*/  IMAD.WIDE.U32 R8, R8, 0x8, R36 ;  /* 0x0000000808087825 */ /* 0x000fe200078e0024 */
[----:B--2---:R-:W-:Y:S02]  /*0900*/  DFMA R16, R20, R16, R32 ;  /* 0x000000101410722b */ /* 0x004fe40000000020 */
[----:B------:R-:W2:Y:S06]  /*0910*/  LDG.E.64 R20, desc[UR6][R38.64+0x10] ;  /* 0x0000100626147981 */ /* 0x000eac000c1e1b00 */
[----:B---3--:R-:W-:-:S02]  /*0920*/  DFMA R26, R28, R26, R16 ;  /* 0x0000001a1c1a722b */ /* 0x008fc40000000010 */
[----:B------:R-:W2:Y:S01]  /*0930*/  LDG.E.64 R16, desc[UR6][R8.64] ;  /* 0x0000000608107981 */ /* 0x000ea2000c1e1b00 */
[----:B------:R-:W-:-:S05]  /*0940*/  IMAD.WIDE.U32 R28, R49, 0x8, R36 ;  /* 0x00000008311c7825 */ /* 0x000fca00078e0024 */
[----:B----4-:R-:W-:Y:S01]  /*0950*/  DFMA R58, R58, R30, R26 ;  /* 0x0000001e3a3a722b */ /* 0x010fe2000000001a */
[----:B------:R-:W3:Y:S04]  /*0960*/  LDG.E.64 R30, desc[UR6][R38.64+0x18] ;  /* 0x00001806261e7981 */ /* 0x000ee8000c1e1b00 */
[----:B------:R-:W3:Y:S01]  /*0970*/  LDG.E.64 R26, desc[UR6][R28.64] ;  /* 0x000000061c1a7981 */ /* 0x000ee2000c1e1b00 */
[----:B------:R-:W-:-:S03]  /*0980*/  IMAD.WIDE.U32 R48, R51, 0x8, R36 ;  /* 0x0000000833307825 */ /* 0x000fc600078e0024 */
[----:B------:R-:W4:Y:S04]  /*0990*/  LDG.E.64 R50, desc[UR6][R38.64+0x20] ;  /* 0x0000200626327981 */ /* 0x000f28000c1e1b00 */
[----:B------:R-:W4:Y:S01]  /*09a0*/  LDG.E.64 R32, desc[UR6][R48.64] ;  /* 0x0000000630207981 */ /* 0x000f22000c1e1b00 */
[----:B-----5:R-:W-:Y:S01]  /*09b0*/  DFMA R40, R60, R40, R58 ;  /* 0x000000283c28722b */ /* 0x020fe2000000003a */
[----:B------:R-:W-:-:S07]  /*09c0*/  IMAD.WIDE.U32 R44, R44, 0x8, R36 ;  /* 0x000000082c2c7825 */ /* 0x000fce00078e0024 */
[----:B--2---:R-:W-:Y:S01]  /*09d0*/  DFMA R16, R20, R16, R40 ;  /* 0x000000101410722b */ /* 0x004fe20000000028 */
[----:B------:R-:W-:Y:S01]  /*09e0*/  IMAD.WIDE.U32 R20, R53, 0x8, R36 ;  /* 0x0000000835147825 */ /* 0x000fe200078e0024 */
[----:B------:R-:W2:Y:S06]  /*09f0*/  LDG.E.64 R40, desc[UR6][R38.64+0x30] ;  /* 0x0000300626287981 */ /* 0x000eac000c1e1b00 */
[----:B---3--:R-:W-:Y:S01]  /*0a00*/  DFMA R30, R30, R26, R16 ;  /* 0x0000001a1e1e722b */ /* 0x008fe20000000010 */
[----:B------:R-:W3:Y:S04]  /*0a10*/  LDG.E.64 R26, desc[UR6][R38.64+0x28] ;  /* 0x00002806261a7981 */ /* 0x000ee8000c1e1b00 */
[----:B------:R-:W3:Y:S03]  /*0a20*/  LDG.E.64 R16, desc[UR6][R20.64] ;  /* 0x0000000614107981 */ /* 0x000ee6000c1e1b00 */
[----:B----4-:R-:W-:-:S02]  /*0a30*/  DFMA R32, R50, R32, R30 ;  /* 0x000000203220722b */ /* 0x010fc4000000001e */
[----:B------:R-:W2:Y:S01]  /*0a40*/  LDG.E.64 R30, desc[UR6][R44.64] ;  /* 0x000000062c1e7981 */ /* 0x000ea2000c1e1b00 */
[----:B------:R-:W-:-:S03]  /*0a50*/  IMAD.WIDE.U32 R36, R46, 0x8, R36 ;  /* 0x000000082e247825 */ /* 0x000fc600078e0024 */
[----:B------:R-:W4:Y:S04]  /*0a60*/  LDG.E.64 R46, desc[UR6][R38.64+0x38] ;  /* 0x00003806262e7981 */ /* 0x000f28000c1e1b00 */
[----:B------:R-:W4:Y:S01]  /*0a70*/  LDG.E.64 R50, desc[UR6][R36.64] ;  /* 0x0000000624327981 */ /* 0x000f22000c1e1b00 */
[----:B------:R-:W-:-:S04]  /*0a80*/  UIADD3 UR8, UP0, UPT, UR4, 0x6200, URZ ;  /* 0x0000620004087890 */ /* 0x000fc8000ff1e0ff */
[----:B------:R-:W-:Y:S01]  /*0a90*/  UIADD3.X UR9, UPT, UPT, URZ, UR5, URZ, UP0, !UPT ;  /* 0x00000005ff097290 */ /* 0x000fe200087fe4ff */
[----:B------:R-:W-:Y:S01]  /*0aa0*/  IADD3 R3, PT, PT, R10, 0x20, RZ ;  /* 0x000000200a037810 */ /* 0x000fe20007ffe0ff */
[----:B---3--:R-:W-:Y:S01]  /*0ab0*/  DFMA R26, R26, R16, R32 ;  /* 0x000000101a1a722b */ /* 0x008fe20000000020 */
[----:B------:R-:W-:-:S03]  /*0ac0*/  MOV R16, UR8 ;  /* 0x0000000800107c02 */ /* 0x000fc60008000f00 */
[----:B------:R-:W-:-:S04]  /*0ad0*/  MOV R17, UR9 ;  /* 0x0000000900117c02 */ /* 0x000fc80008000f00 */
[----:B--2---:R-:W-:Y:S01]  /*0ae0*/  DFMA R40, R40, R30, R26 ;  /* 0x0000001e2828722b */ /* 0x004fe2000000001a */
[----:B------:R-:W-:-:S04]  /*0af0*/  IMAD.WIDE.U32 R52, R2, 0x8, R16 ;  /* 0x0000000802347825 */ /* 0x000fc800078e0010 */
[----:B------:R-:W-:Y:S01]  /*0b00*/  IMAD.WIDE R26, R3, 0x8, R12 ;  /* 0x00000008031a7825 */ /* 0x000fe200078e020c */
[----:B------:R-:W2:Y:S04]  /*0b10*/  LDG.E.64 R10, desc[UR6][R52.64] ;  /* 0x00000006340a7981 */ /* 0x000ea8000c1e1b00 */
[----:B------:R-:W2:Y:S01]  /*0b20*/  LDG.E.64 R30, desc[UR6][R26.64+-0x40] ;  /* 0xffffc0061a1e7981 */ /* 0x000ea2000c1e1b00 */
[----:B------:R-:W-:-:S03]  /*0b30*/  IMAD.WIDE.U32 R58, R6, 0x8, R16 ;  /* 0x00000008063a7825 */ /* 0x000fc600078e0010 */
[----:B------:R-:W3:Y:S04]  /*0b40*/  LDG.E.64 R32, desc[UR6][R26.64+-0x38] ;  /* 0xffffc8061a207981 */ /* 0x000ee8000c1e1b00 */
[----:B------:R-:W3:Y:S01]  /*0b50*/  LDG.E.64 R16, desc[UR6][R58.64] ;  /* 0x000000063a107981 */ /* 0x000ee2000c1e1b00 */
[----:B----4-:R-:W-:-:S03]  /*0b60*/  DFMA R46, R46, R50, R40 ;  /* 0x000000322e2e722b */ /* 0x010fc60000000028 */
[----:B------:R-:W4:Y:S04]  /*0b70*/  LDG.E.64 R38, desc[UR6][R26.64+-0x30] ;  /* 0xffffd0061a267981 */ /* 0x000f28000c1e1b00 */
[----:B------:R-:W4:Y:S01]  /*0b80*/  LDG.E.64 R40, desc[UR6][R18.64+0x6200] ;  /* 0x0062000612287981 */ /* 0x000f22000c1e1b00 */
[----:B------:R-:W-:Y:S01]  /*0b90*/  UIADD3 UR4, UP0, UPT, UR4, 0xc400, URZ ;  /* 0x0000c40004047890 */ /* 0x000fe2000ff1e0ff */
[----:B--2---:R-:W-:Y:S01]  /*0ba0*/  DFMA R46, R30, R10, R46 ;  /* 0x0000000a1e2e722b */ /* 0x004fe2000000002e */
[----:B------:R-:W-:Y:S01]  /*0bb0*/  SHF.L.U32 R3, R5, 0x6, RZ ;  /* 0x0000000605037819 */ /* 0x000fe200000006ff */
[----:B------:R-:W2:Y:S04]  /*0bc0*/  LDG.E.64 R10, desc[UR6][R26.64+-0x28] ;  /* 0xffffd8061a0a7981 */ /* 0x000ea8000c1e1b00 */
[----:B------:R-:W2:Y:S02]  /*0bd0*/  LDG.E.64 R30, desc[UR6][R24.64+0x6200] ;  /* 0x00620006181e7981 */ /* 0x000ea4000c1e1b00 */
[----:B---3--:R-:W-:-:S02]  /*0be0*/  DFMA R46, R32, R16, R46 ;  /* 0x00000010202e722b */ /* 0x008fc4000000002e */
[----:B------:R-:W3:Y:S04]  /*0bf0*/  LDG.E.64 R32, desc[UR6][R26.64+-0x20] ;  /* 0xffffe0061a207981 */ /* 0x000ee8000c1e1b00 */
[----:B------:R-:W3:Y:S02]  /*0c00*/  LDG.E.64 R16, desc[UR6][R34.64+0x6200] ;  /* 0x0062000622107981 */ /* 0x000ee4000c1e1b00 */
[----:B----4-:R-:W-:Y:S02]  /*0c10*/  DFMA R46, R38, R40, R46 ;  /* 0x00000028262e722b */ /* 0x010fe4000000002e */
[----:B------:R-:W4:Y:S04]  /*0c20*/  LDG.E.64 R40, desc[UR6][R26.64+-0x18] ;  /* 0xffffe8061a287981 */ /* 0x000f28000c1e1b00 */
[----:B------:R-:W4:Y:S01]  /*0c30*/  LDG.E.64 R38, desc[UR6][R42.64+0x6200] ;  /* 0x006200062a267981 */ /* 0x000f22000c1e1b00 */
[----:B------:R-:W-:Y:S01]  /*0c40*/  UIADD3.X UR5, UPT, UPT, URZ, UR5, URZ, UP0, !UPT ;  /* 0x00000005ff057290 */ /* 0x000fe200087fe4ff */
[----:B------:R-:W-:-:S02]  /*0c50*/  IADD3 R3, PT, PT, R3, 0x30, RZ ;  /* 0x0000003003037810 */ /* 0x000fc40007ffe0ff */
[----:B------:R-:W5:Y:S04]  /*0c60*/  LDG.E.64 R18, desc[UR6][R18.64+0xc400] ;  /* 0x00c4000612127981 */ /* 0x000f68000c1e1b00 */
[----:B------:R-:W5:Y:S04]  /*0c70*/  LDG.E.64 R24, desc[UR6][R24.64+0xc400] ;  /* 0x00c4000618187981 */ /* 0x000f68000c1e1b00 */
[----:B------:R-:W5:Y:S01]  /*0c80*/  LDG.E.64 R34, desc[UR6][R34.64+0xc400] ;  /* 0x00c4000622227981 */ /* 0x000f62000c1e1b00 */
[----:B--2---:R-:W-:-:S03]  /*0c90*/  DFMA R46, R10, R30, R46 ;  /* 0x0000001e0a2e722b */ /* 0x004fc6000000002e */
[----:B------:R-:W2:Y:S04]  /*0ca0*/  LDG.E.64 R42, desc[UR6][R42.64+0xc400] ;  /* 0x00c400062a2a7981 */ /* 0x000ea8000c1e1b00 */
[----:B------:R-:W5:Y:S04]  /*0cb0*/  LDG.E.64 R10, desc[UR6][R26.64+-0x10] ;  /* 0xfffff0061a0a7981 */ /* 0x000f68000c1e1b00 */
[----:B------:R-:W5:Y:S01]  /*0cc0*/  LDG.E.64 R30, desc[UR6][R14.64+0x6200] ;  /* 0x006200060e1e7981 */ /* 0x000f62000c1e1b00 */
[----:B---3--:R-:W-:-:S03]  /*0cd0*/  DFMA R46, R32, R16, R46 ;  /* 0x00000010202e722b */ /* 0x008fc6000000002e */
[----:B------:R-:W3:Y:S04]  /*0ce0*/  LDG.E.64 R16, desc[UR6][R26.64+-0x8] ;  /* 0xfffff8061a107981 */ /* 0x000ee8000c1e1b00 */
[----:B------:R-:W3:Y:S01]  /*0cf0*/  LDG.E.64 R32, desc[UR6][R22.64+0x6200] ;  /* 0x0062000616207981 */ /* 0x000ee2000c1e1b00 */
[----:B----4-:R-:W-:-:S03]  /*0d00*/  DFMA R46, R40, R38, R46 ;  /* 0x00000026282e722b */ /* 0x010fc6000000002e */
[----:B------:R-:W4:Y:S04]  /*0d10*/  LDG.E.64 R40, desc[UR6][R26.64] ;  /* 0x000000061a287981 */ /* 0x000f28000c1e1b00 */
[----:B------:R-:W4:Y:S01]  /*0d20*/  LDG.E.64 R38, desc[UR6][R54.64+0x6200] ;  /* 0x0062000636267981 */ /* 0x000f22000c1e1b00 */
[----:B------:R-:W-:-:S03]  /*0d30*/  IMAD.WIDE R12, R3, 0x8, R12 ;  /* 0x00000008030c7825 */ /* 0x000fc600078e020c */
[----:B------:R-:W2:Y:S04]  /*0d40*/  LDG.E.64 R14, desc[UR6][R14.64+0xc400] ;  /* 0x00c400060e0e7981 */ /* 0x000ea8000c1e1b00 */
[----:B------:R-:W2:Y:S04]  /*0d50*/  LDG.E.64 R22, desc[UR6][R22.64+0xc400] ;  /* 0x00c4000616167981 */ /* 0x000ea8000c1e1b00 */
[----:B------:R-:W2:Y:S01]  /*0d60*/  LDG.E.64 R54, desc[UR6][R54.64+0xc400] ;  /* 0x00c4000636367981 */ /* 0x000ea2000c1e1b00 */
[----:B-----5:R-:W-:-:S03]  /*0d70*/  DFMA R46, R10, R30, R46 ;  /* 0x0000001e0a2e722b */ /* 0x020fc6000000002e */
[----:B------:R-:W5:Y:S04]  /*0d80*/  LDG.E.64 R30, desc[UR6][R26.64+0x8] ;  /* 0x000008061a1e7981 */ /* 0x000f68000c1e1b00 */
[----:B------:R-:W5:Y:S01]  /*0d90*/  LDG.E.64 R10, desc[UR6][R56.64+0x6200] ;  /* 0x00620006380a7981 */ /* 0x000f62000c1e1b00 */
[----:B---3--:R-:W-:-:S03]  /*0da0*/  DFMA R46, R16, R32, R46 ;  /* 0x00000020102e722b */ /* 0x008fc6000000002e */
[----:B------:R-:W3:Y:S04]  /*0db0*/  LDG.E.64 R16, desc[UR6][R26.64+0x10] ;  /* 0x000010061a107981 */ /* 0x000ee8000c1e1b00 */
[----:B------:R-:W3:Y:S01]  /*0dc0*/  LDG.E.64 R32, desc[UR6][R8.64+0x6200] ;  /* 0x0062000608207981 */ /* 0x000ee2000c1e1b00 */
[----:B----4-:R-:W-:-:S03]  /*0dd0*/  DFMA R46, R40, R38, R46 ;  /* 0x00000026282e722b */ /* 0x010fc6000000002e */
[----:B------:R-:W4:Y:S04]  /*0de0*/  LDG.E.64 R38, desc[UR6][R26.64+0x18] ;  /* 0x000018061a267981 */ /* 0x000f28000c1e1b00 */
[----:B------:R-:W4:Y:S04]  /*0df0*/  LDG.E.64 R40, desc[UR6][R28.64+0x6200] ;  /* 0x006200061c287981 */ /* 0x000f28000c1e1b00 */
        /* <DEDUP_REMOVED lines=18> */
[----:B---3--:R-:W-:Y:S01]  /*0f20*/  DFMA R16, R32, R16, R46 ;  /* 0x000000102010722b */ /* 0x008fe2000000002e */
[----:B------:R-:W-:Y:S02]  /*0f30*/  MOV R32, UR4 ;  /* 0x0000000400207c02 */ /* 0x000fe40008000f00 */
[----:B------:R-:W3:Y:S01]  /*0f40*/  LDG.E.64 R46, desc[UR6][R12.64+-0x40] ;  /* 0xffffc0060c2e7981 */ /* 0x000ee2000c1e1b00 */
[----:B------:R-:W-:-:S03]  /*0f50*/  MOV R33, UR5 ;  /* 0x0000000500217c02 */ /* 0x000fc60008000f00 */
[----:B------:R-:W2:Y:S01]  /*0f60*/  LDG.E.64 R36, desc[UR6][R36.64+0xc400] ;  /* 0x00c4000624247981 */ /* 0x000ea2000c1e1b00 */
[----:B------:R-:W-:-:S05]  /*0f70*/  IMAD.WIDE.U32 R50, R2, 0x8, R32 ;  /* 0x0000000802327825 */ /* 0x000fca00078e0020 */
[----:B------:R-:W3:Y:S01]  /*0f80*/  LDG.E.64 R26, desc[UR6][R50.64] ;  /* 0x00000006321a7981 */ /* 0x000ee2000c1e1b00 */
[----:B------:R-:W-:-:S03]  /*0f90*/  IMAD.WIDE.U32 R32, R6, 0x8, R32 ;  /* 0x0000000806207825 */ /* 0x000fc600078e0020 */
[----:B------:R-:W2:Y:S04]  /*0fa0*/  LDG.E.64 R6, desc[UR6][R12.64+-0x38] ;  /* 0xffffc8060c067981 */ /* 0x000ea8000c1e1b00 */
[----:B------:R-:W2:Y:S01]  /*0fb0*/  LDG.E.64 R32, desc[UR6][R32.64] ;  /* 0x0000000620207981 */ /* 0x000ea2000c1e1b00 */
[----:B----4-:R-:W-:-:S03]  /*0fc0*/  DFMA R16, R38, R40, R16 ;  /* 0x000000282610722b */ /* 0x010fc60000000010 */
[----:B------:R-:W4:Y:S04]  /*0fd0*/  LDG.E.64 R38, desc[UR6][R12.64+-0x30] ;  /* 0xffffd0060c267981 */ /* 0x000f28000c1e1b00 */
[----:B------:R-:W4:Y:S01]  /*0fe0*/  LDG.E.64 R40, desc[UR6][R12.64+-0x28] ;  /* 0xffffd8060c287981 */ /* 0x000f22000c1e1b00 */
[----:B-----5:R-:W-:-:S03]  /*0ff0*/  DFMA R16, R30, R10, R16 ;  /* 0x0000000a1e10722b */ /* 0x020fc60000000010 */
[----:B------:R-:W5:Y:S04]  /*1000*/  LDG.E.64 R10, desc[UR6][R12.64+-0x20] ;  /* 0xffffe0060c0a7981 */ /* 0x000f68000c1e1b00 */
[----:B------:R-:W5:Y:S01]  /*1010*/  LDG.E.64 R30, desc[UR6][R12.64+-0x10] ;  /* 0xfffff0060c1e7981 */ /* 0x000f62000c1e1b00 */
[----:B---3--:R-:W-:-:S03]  /*1020*/  DFMA R26, R46, R26, R16 ;  /* 0x0000001a2e1a722b */ /* 0x008fc60000000010 */
[----:B------:R-:W3:Y:S04]  /*1030*/  LDG.E.64 R16, desc[UR6][R12.64+-0x18] ;  /* 0xffffe8060c107981 */ /* 0x000ee8000c1e1b00 */
[----:B------:R-:W3:Y:S01]  /*1040*/  LDG.E.64 R46, desc[UR6][R12.64+0x38] ;  /* 0x000038060c2e7981 */ /* 0x000ee2000c1e1b00 */
[----:B--2---:R-:W-:-:S03]  /*1050*/  DFMA R6, R6, R32, R26 ;  /* 0x000000200606722b */ /* 0x004fc6000000001a */
[----:B------:R-:W2:Y:S04]  /*1060*/  LDG.E.64 R26, desc[UR6][R12.64+-0x8] ;  /* 0xfffff8060c1a7981 */ /* 0x000ea8000c1e1b00 */
[----:B------:R-:W2:Y:S01]  /*1070*/  LDG.E.64 R32, desc[UR6][R12.64] ;  /* 0x000000060c207981 */ /* 0x000ea2000c1e1b00 */
[----:B----4-:R-:W-:-:S03]  /*1080*/  DFMA R6, R38, R18, R6 ;  /* 0x000000122606722b */ /* 0x010fc60000000006 */
[----:B------:R-:W4:Y:S04]  /*1090*/  LDG.E.64 R18, desc[UR6][R12.64+0x8] ;  /* 0x000008060c127981 */ /* 0x000f28000c1e1b00 */
[----:B------:R-:W4:Y:S01]  /*10a0*/  LDG.E.64 R38, desc[UR6][R12.64+0x10] ;  /* 0x000010060c267981 */ /* 0x000f22000c1e1b00 */
[----:B------:R-:W-:-:S03]  /*10b0*/  DFMA R6, R40, R24, R6 ;  /* 0x000000182806722b */ /* 0x000fc60000000006 */
[----:B------:R-:W4:Y:S04]  /*10c0*/  LDG.E.64 R24, desc[UR6][R12.64+0x18] ;  /* 0x000018060c187981 */ /* 0x000f28000c1e1b00 */
[----:B------:R-:W4:Y:S01]  /*10d0*/  LDG.E.64 R40, desc[UR6][R12.64+0x20] ;  /* 0x000020060c287981 */ /* 0x000f22000c1e1b00 */
[----:B-----5:R-:W-:-:S03]  /*10e0*/  DFMA R6, R10, R34, R6 ;  /* 0x000000220a06722b */ /* 0x020fc60000000006 */
[----:B------:R-:W5:Y:S04]  /*10f0*/  LDG.E.64 R10, desc[UR6][R12.64+0x28] ;  /* 0x000028060c0a7981 */ /* 0x000f68000c1e1b00 */
[----:B------:R-:W5:Y:S01]  /*1100*/  LDG.E.64 R34, desc[UR6][R12.64+0x30] ;  /* 0x000030060c227981 */ /* 0x000f62000c1e1b00 */
[----:B---3--:R-:W-:-:S08]  /*1110*/  DFMA R6, R16, R42, R6 ;  /* 0x0000002a1006722b */ /* 0x008fd00000000006 */
[----:B------:R-:W-:-:S08]  /*1120*/  DFMA R6, R30, R14, R6 ;  /* 0x0000000e1e06722b */ /* 0x000fd00000000006 */
[----:B--2---:R-:W-:-:S08]  /*1130*/  DFMA R6, R26, R22, R6 ;  /* 0x000000161a06722b */ /* 0x004fd00000000006 */
[----:B------:R-:W-:-:S08]  /*1140*/  DFMA R6, R32, R54, R6 ;  /* 0x000000362006722b */ /* 0x000fd00000000006 */
[----:B----4-:R-:W-:-:S08]  /*1150*/  DFMA R6, R18, R56, R6 ;  /* 0x000000381206722b */ /* 0x010fd00000000006 */
[----:B------:R-:W-:Y:S01]  /*1160*/  DFMA R6, R38, R8, R6 ;  /* 0x000000082606722b */ /* 0x000fe20000000006 */
[----:B------:R-:W0:Y:S07]  /*1170*/  LDC.64 R8, c[0x0][0x390] ;  /* 0x0000e400ff087b82 */ /* 0x000e2e0000000a00 */
[----:B------:R-:W-:-:S08]  /*1180*/  DFMA R6, R24, R28, R6 ;  /* 0x0000001c1806722b */ /* 0x000fd00000000006 */
[----:B------:R-:W-:Y:S01]  /*1190*/  DFMA R6, R40, R48, R6 ;  /* 0x000000302806722b */ /* 0x000fe20000000006 */
[----:B------:R-:W-:-:S04]  /*11a0*/  IMAD R3, R5, 0xc4, R2 ;  /* 0x000000c405037824 */ /* 0x000fc800078e0202 */
[----:B0-----:R-:W-:-:S03]  /*11b0*/  IMAD.WIDE R2, R3, 0x8, R8 ;  /* 0x0000000803027825 */ /* 0x001fc600078e0208 */
[----:B-----5:R-:W-:-:S08]  /*11c0*/  DFMA R6, R10, R20, R6 ;  /* 0x000000140a06722b */ /* 0x020fd00000000006 */
[----:B------:R-:W-:-:S08]  /*11d0*/  DFMA R6, R34, R44, R6 ;  /* 0x0000002c2206722b */ /* 0x000fd00000000006 */
[----:B------:R-:W-:-:S07]  /*11e0*/  DFMA R6, R46, R36, R6 ;  /* 0x000000242e06722b */ /* 0x000fce0000000006 */
[----:B------:R-:W-:Y:S01]  /*11f0*/  STG.E.64 desc[UR6][R2.64], R6 ;  /* 0x0000000602007986 */ /* 0x000fe2000c101b06 */
[----:B------:R-:W-:Y:S05]  /*1200*/  EXIT ;  /* 0x000000000000794d */ /* 0x000fea0003800000 */
.L_x_2:
        /* <DEDUP_REMOVED lines=15> */
.L_x_4:


//--------------------- .nv.shared.reserved.0     --------------------------
	.section	.nv.shared.reserved.0,"aw",@nobits
	.weak		__nv_reservedSMEM_offset_0_alias
	.size		__nv_reservedSMEM_offset_0_alias, 0, 64
	.other		__nv_reservedSMEM_offset_0_alias,@"STO_CUDA_RESERVED_SHARED STV_DEFAULT"
__nv_reservedSMEM_offset_0_alias:
	.zero		0
	.zero		64


//--------------------- .nv.constant0._Z15matrixmult_QK_VPdS_S_ --------------------------
	.section	.nv.constant0._Z15matrixmult_QK_VPdS_S_,"a",@progbits
	.sectionflags	@""
	.align	4
.nv.constant0._Z15matrixmult_QK_VPdS_S_:
	.zero		920


//--------------------- .nv.constant0._Z14matrixmult_Q_KPdS_S_ --------------------------
	.section	.nv.constant0._Z14matrixmult_Q_KPdS_S_,"a",@progbits
	.sectionflags	@""
	.align	4
.nv.constant0._Z14matrixmult_Q_KPdS_S_:
	.zero		920


//--------------------- SYMBOLS --------------------------

	.type		.nv.reservedSmem.offset0,@object
	.size		.nv.reservedSmem.offset0,0x4
